	.target	sm_90a

	.elftype	@"ET_EXEC"


//--------------------- .note.nv.tkinfo           --------------------------
	.section	.note.nv.tkinfo,"",@"SHT_NOTE"
	.sectionflags	@"SHF_NOTE_NV_TKINFO"
	.tkinfo
        /*0018*/ 	.word	0x00000002
        /*0030*/ 	.string	""
        /*0030*/ 	.string	"ptxas"
        /*0030*/ 	.string	"Cuda compilation tools, release 13.0, V13.0.88"
        /*0030*/ 	.string	"Build cuda_13.0.r13.0/compiler.36424714_0"
        /*0030*/ 	.string	"-arch sm_90a -m 64 "



//--------------------- .note.nv.cuinfo           --------------------------
	.section	.note.nv.cuinfo,"",@"SHT_NOTE"
	.sectionflags	@"SHF_NOTE_NV_CUINFO"
        /*0018*/ 	.short	0x0002
        /*001a*/ 	.short	0x005a
        /*001c*/ 	.short	0x0082
	.zero		2


//--------------------- .nv.info                  --------------------------
	.section	.nv.info,"",@"SHT_CUDA_INFO"
	.align	4


	//----- nvinfo : EIATTR_REGCOUNT
	.align		4
        /*0000*/ 	.byte	0x04, 0x2f
        /*0002*/ 	.short	(.L_15 - .L_14)
	.align		4
.L_14:
        /*0004*/ 	.word	index@(_ZN7cutlass13device_kernelINS_4gemm6kernel13GemmUniversalIN4cute5tupleIJiiiiEEENS1_10collective13CollectiveMmaINS1_34MainloopSm90TmaGmmaWarpSpecializedILi16ENS5_IJNS4_1CILi1EEESB_SB_EEENS1_35KernelTmaWarpSpecializedCooperativeEEENS5_IJNSA_ILi384EEENSA_ILi64EEENSA_ILi32EEEEEEaNS5_IJlSB_lEEEaSJ_NS4_8TiledMMAINS4_8MMA_AtomIJNS4_4SM904GMMA26MMA_64x64x32_S32S8S8_SS_TNEEEENS4_6LayoutINS5_IJNSA_ILi2EEESB_SB_EEENS5_IJSB_NSA_ILi0EEEST_EEEEENS5_IJNS4_10UnderscoreESW_SW_EEEEENS4_13SM90_TMA_LOADENS4_14ComposedLayoutINS4_7SwizzleILi1ELi4ELi3EEENS4_18smem_ptr_flag_bitsILi8EEENSQ_INS5_IJNSA_ILi8EEESH_EEENS5_IJSH_SB_EEEEEEEvNS4_8identityESZ_S19_vS1A_EENS_8epilogue10collective6detail29Sm90TmaWarpSpecializedAdapterINS1D_15DefaultEpilogueIaSJ_SJ_NS1C_6thread17LinearCombinationIaLi1EiiLNS1H_9ScaleType4KindE0ELNS_15FloatRoundStyleE2EaEENS1_15EpilogueDefaultEEEEEvvEEEEvNT_6ParamsE)
        /*0008*/ 	.word	0x000000a8


	//----- nvinfo : EIATTR_FRAME_SIZE
	.align		4
.L_15:
        /*000c*/ 	.byte	0x04, 0x11
        /*000e*/ 	.short	(.L_17 - .L_16)
	.align		4
.L_16:
        /*0010*/ 	.word	index@(_ZN7cutlass13device_kernelINS_4gemm6kernel13GemmUniversalIN4cute5tupleIJiiiiEEENS1_10collective13CollectiveMmaINS1_34MainloopSm90TmaGmmaWarpSpecializedILi16ENS5_IJNS4_1CILi1EEESB_SB_EEENS1_35KernelTmaWarpSpecializedCooperativeEEENS5_IJNSA_ILi384EEENSA_ILi64EEENSA_ILi32EEEEEEaNS5_IJlSB_lEEEaSJ_NS4_8TiledMMAINS4_8MMA_AtomIJNS4_4SM904GMMA26MMA_64x64x32_S32S8S8_SS_TNEEEENS4_6LayoutINS5_IJNSA_ILi2EEESB_SB_EEENS5_IJSB_NSA_ILi0EEEST_EEEEENS5_IJNS4_10UnderscoreESW_SW_EEEEENS4_13SM90_TMA_LOADENS4_14ComposedLayoutINS4_7SwizzleILi1ELi4ELi3EEENS4_18smem_ptr_flag_bitsILi8EEENSQ_INS5_IJNSA_ILi8EEESH_EEENS5_IJSH_SB_EEEEEEEvNS4_8identityESZ_S19_vS1A_EENS_8epilogue10collective6detail29Sm90TmaWarpSpecializedAdapterINS1D_15DefaultEpilogueIaSJ_SJ_NS1C_6thread17LinearCombinationIaLi1EiiLNS1H_9ScaleType4KindE0ELNS_15FloatRoundStyleE2EaEENS1_15EpilogueDefaultEEEEEvvEEEEvNT_6ParamsE)
        /*0014*/ 	.word	0x00000000


	//----- nvinfo : EIATTR_MIN_STACK_SIZE
	.align		4
.L_17:
        /*0018*/ 	.byte	0x04, 0x12
        /*001a*/ 	.short	(.L_19 - .L_18)
	.align		4
.L_18:
        /*001c*/ 	.word	index@(_ZN7cutlass13device_kernelINS_4gemm6kernel13GemmUniversalIN4cute5tupleIJiiiiEEENS1_10collective13CollectiveMmaINS1_34MainloopSm90TmaGmmaWarpSpecializedILi16ENS5_IJNS4_1CILi1EEESB_SB_EEENS1_35KernelTmaWarpSpecializedCooperativeEEENS5_IJNSA_ILi384EEENSA_ILi64EEENSA_ILi32EEEEEEaNS5_IJlSB_lEEEaSJ_NS4_8TiledMMAINS4_8MMA_AtomIJNS4_4SM904GMMA26MMA_64x64x32_S32S8S8_SS_TNEEEENS4_6LayoutINS5_IJNSA_ILi2EEESB_SB_EEENS5_IJSB_NSA_ILi0EEEST_EEEEENS5_IJNS4_10UnderscoreESW_SW_EEEEENS4_13SM90_TMA_LOADENS4_14ComposedLayoutINS4_7SwizzleILi1ELi4ELi3EEENS4_18smem_ptr_flag_bitsILi8EEENSQ_INS5_IJNSA_ILi8EEESH_EEENS5_IJSH_SB_EEEEEEEvNS4_8identityESZ_S19_vS1A_EENS_8epilogue10collective6detail29Sm90TmaWarpSpecializedAdapterINS1D_15DefaultEpilogueIaSJ_SJ_NS1C_6thread17LinearCombinationIaLi1EiiLNS1H_9ScaleType4KindE0ELNS_15FloatRoundStyleE2EaEENS1_15EpilogueDefaultEEEEEvvEEEEvNT_6ParamsE)
        /*0020*/ 	.word	0x00000000
.L_19:


//--------------------- .nv.compat                --------------------------
	.section	.nv.compat,"",@"SHT_CUDA_COMPAT_INFO"
	.align	4
        /*0000*/ 	.byte	0x02, 0x09, 0x01, 0x00, 0x02, 0x02, 0x04, 0x00, 0x02, 0x05, 0x05, 0x00, 0x03, 0x07, 0x01, 0x01
        /*0010*/ 	.byte	0x02, 0x03, 0x01, 0x00, 0x02, 0x06, 0x01, 0x00, 0x04, 0x0b, 0x08, 0x00, 0x00, 0x00, 0x00, 0x00
        /*0020*/ 	.byte	0x00, 0x00, 0x00, 0x00


//--------------------- .nv.info._ZN7cutlass13device_kernelINS_4gemm6kernel13GemmUniversalIN4cute5tupleIJiiiiEEENS1_10collective13CollectiveMmaINS1_34MainloopSm90TmaGmmaWarpSpecializedILi16ENS5_IJNS4_1CILi1EEESB_SB_EEENS1_35KernelTmaWarpSpecializedCooperativeEEENS5_IJNSA_ILi384EEENSA_ILi64EEENSA_ILi32EEEEEEaNS5_IJlSB_lEEEaSJ_NS4_8TiledMMAINS4_8MMA_AtomIJNS4_4SM904GMMA26MMA_64x64x32_S32S8S8_SS_TNEEEENS4_6LayoutINS5_IJNSA_ILi2EEESB_SB_EEENS5_IJSB_NSA_ILi0EEEST_EEEEENS5_IJNS4_10UnderscoreESW_SW_EEEEENS4_13SM90_TMA_LOADENS4_14ComposedLayoutINS4_7SwizzleILi1ELi4ELi3EEENS4_18smem_ptr_flag_bitsILi8EEENSQ_INS5_IJNSA_ILi8EEESH_EEENS5_IJSH_SB_EEEEEEEvNS4_8identityESZ_S19_vS1A_EENS_8epilogue10collective6detail29Sm90TmaWarpSpecializedAdapterINS1D_15DefaultEpilogueIaSJ_SJ_NS1C_6thread17LinearCombinationIaLi1EiiLNS1H_9ScaleType4KindE0ELNS_15FloatRoundStyleE2EaEENS1_15EpilogueDefaultEEEEEvvEEEEvNT_6ParamsE --------------------------
	.section	.nv.info._ZN7cutlass13device_kernelINS_4gemm6kernel13GemmUniversalIN4cute5tupleIJiiiiEEENS1_10collective13CollectiveMmaINS1_34MainloopSm90TmaGmmaWarpSpecializedILi16ENS5_IJNS4_1CILi1EEESB_SB_EEENS1_35KernelTmaWarpSpecializedCooperativeEEENS5_IJNSA_ILi384EEENSA_ILi64EEENSA_ILi32EEEEEEaNS5_IJlSB_lEEEaSJ_NS4_8TiledMMAINS4_8MMA_AtomIJNS4_4SM904GMMA26MMA_64x64x32_S32S8S8_SS_TNEEEENS4_6LayoutINS5_IJNSA_ILi2EEESB_SB_EEENS5_IJSB_NSA_ILi0EEEST_EEEEENS5_IJNS4_10UnderscoreESW_SW_EEEEENS4_13SM90_TMA_LOADENS4_14ComposedLayoutINS4_7SwizzleILi1ELi4ELi3EEENS4_18smem_ptr_flag_bitsILi8EEENSQ_INS5_IJNSA_ILi8EEESH_EEENS5_IJSH_SB_EEEEEEEvNS4_8identityESZ_S19_vS1A_EENS_8epilogue10collective6detail29Sm90TmaWarpSpecializedAdapterINS1D_15DefaultEpilogueIaSJ_SJ_NS1C_6thread17LinearCombinationIaLi1EiiLNS1H_9ScaleType4KindE0ELNS_15FloatRoundStyleE2EaEENS1_15EpilogueDefaultEEEEEvvEEEEvNT_6ParamsE,"",@"SHT_CUDA_INFO"
	.sectionflags	@""
	.align	4


	//----- nvinfo : EIATTR_CUDA_API_VERSION
	.align		4
        /*0000*/ 	.byte	0x04, 0x37
        /*0002*/ 	.short	(.L_21 - .L_20)
.L_20:
        /*0004*/ 	.word	0x00000082


	//----- nvinfo : EIATTR_KPARAM_INFO
	.align		4
.L_21:
        /*0008*/ 	.byte	0x04, 0x17
        /*000a*/ 	.short	(.L_23 - .L_22)
.L_22:
        /*000c*/ 	.word	0x00000000
        /*0010*/ 	.short	0x0000
        /*0012*/ 	.short	0x0070
        /*0014*/ 	.byte	0x00, 0xf0, 0x01, 0x10


	//----- nvinfo : EIATTR_SPARSE_MMA_MASK
	.align		4
.L_23:
        /*0018*/ 	.byte	0x03, 0x50
        /*001a*/ 	.short	0x0000


	//----- nvinfo : EIATTR_MAXREG_COUNT
	.align		4
        /*001c*/ 	.byte	0x03, 0x1b
        /*001e*/ 	.short	0x00a8


	//----- nvinfo : EIATTR_NUM_BARRIERS
	.align		4
        /*0020*/ 	.byte	0x02, 0x4c
        /*0022*/ 	.byte	0x01
	.zero		1


	//----- nvinfo : EIATTR_EXTERNS
	.align		4
        /*0024*/ 	.byte	0x04, 0x0f
        /*0026*/ 	.short	(.L_25 - .L_24)


	//   ....[0]....
	.align		4
.L_24:
        /*0028*/ 	.word	index@(__assertfail)


	//----- nvinfo : EIATTR_MERCURY_ISA_VERSION
	.align		4
.L_25:
        /*002c*/ 	.byte	0x03, 0x5f
        /*002e*/ 	.short	0x0101


	//----- nvinfo : EIATTR_INT_WARP_WIDE_INSTR_OFFSETS
	.align		4
        /*0030*/ 	.byte	0x04, 0x31
        /*0032*/ 	.short	(.L_27 - .L_26)


	//   ....[0]....
.L_26:
        /*0034*/ 	.word	0x00000570


	//   ....[1]....
        /*0038*/ 	.word	0x00000580


	//   ....[2]....
        /*003c*/ 	.word	0x000006a0


	//----- nvinfo : EIATTR_COOP_GROUP_MASK_REGIDS
	.align		4
.L_27:
        /*0040*/ 	.byte	0x04, 0x29
        /*0042*/ 	.short	(.L_29 - .L_28)


	//   ....[0]....
.L_28:
        /*0044*/ 	.word	0xffffffff


	//   ....[1]....
        /*0048*/ 	.word	0xffffffff


	//   ....[2]....
        /*004c*/ 	.word	0xffffffff


	//   ....[3]....
        /*0050*/ 	.word	0xffffffff


	//   ....[4]....
        /*0054*/ 	.word	0xffffffff


	//----- nvinfo : EIATTR_COOP_GROUP_INSTR_OFFSETS
	.align		4
.L_29:
        /*0058*/ 	.byte	0x04, 0x28
        /*005a*/ 	.short	(.L_31 - .L_30)


	//   ....[0]....
.L_30:
        /*005c*/ 	.word	0x00000060


	//   ....[1]....
        /*0060*/ 	.word	0x00000070


	//   ....[2]....
        /*0064*/ 	.word	0x00000130


	//   ....[3]....
        /*0068*/ 	.word	0x00000470


	//   ....[4]....
        /*006c*/ 	.word	0x00001370


	//----- nvinfo : EIATTR_REG_RECONFIG
	.align		4
.L_31:
        /*0070*/ 	.byte	0x01, 0x54
	.zero		2


	//----- nvinfo : EIATTR_SYSCALL_OFFSETS
	.align		4
        /*0074*/ 	.byte	0x04, 0x46
        /*0076*/ 	.short	(.L_33 - .L_32)


	//   ....[0]....
.L_32:
        /*0078*/ 	.word	0x00001560


	//----- nvinfo : EIATTR_MBARRIER_INSTR_OFFSETS
	.align		4
.L_33:
        /*007c*/ 	.byte	0x04, 0x39
        /*007e*/ 	.short	(.L_35 - .L_34)


	//   ....[0]....
.L_34:
        /*0080*/ 	.word	0x00000250
        /*0084*/ 	.word	0x000000ff
        /*0088*/ 	.word	0x00000000
        /*008c*/ 	.short	0x0100
        /*008e*/ 	.byte	0x08
	.zero		1


	//   ....[1]....
        /*0090*/ 	.word	0x00000260
        /*0094*/ 	.word	0x000000ff
        /*0098*/ 	.word	0x00000080
        /*009c*/ 	.short	0x0100
        /*009e*/ 	.byte	0x08
	.zero		1


	//   ....[2]....
        /*00a0*/ 	.word	0x00000270
        /*00a4*/ 	.word	0x000000ff
        /*00a8*/ 	.word	0x00000008
        /*00ac*/ 	.short	0x0100
        /*00ae*/ 	.byte	0x08
	.zero		1


	//   ....[3]....
        /*00b0*/ 	.word	0x00000280
        /*00b4*/ 	.word	0x000000ff
        /*00b8*/ 	.word	0x00000088
        /*00bc*/ 	.short	0x0100
        /*00be*/ 	.byte	0x08
	.zero		1


	//   ....[4]....
        /*00c0*/ 	.word	0x00000290
        /*00c4*/ 	.word	0x000000ff
        /*00c8*/ 	.word	0x00000010
        /*00cc*/ 	.short	0x0100
        /*00ce*/ 	.byte	0x08
	.zero		1


	//   ....[5]....
        /*00d0*/ 	.word	0x000002a0
        /*00d4*/ 	.word	0x000000ff
        /*00d8*/ 	.word	0x00000090
        /*00dc*/ 	.short	0x0100
        /*00de*/ 	.byte	0x08
	.zero		1


	//   ....[6]....
        /*00e0*/ 	.word	0x000002b0
        /*00e4*/ 	.word	0x000000ff
        /*00e8*/ 	.word	0x00000018
        /*00ec*/ 	.short	0x0100
        /*00ee*/ 	.byte	0x08
	.zero		1


	//   ....[7]....
        /*00f0*/ 	.word	0x000002c0
        /*00f4*/ 	.word	0x000000ff
        /*00f8*/ 	.word	0x00000098
        /*00fc*/ 	.short	0x0100
        /*00fe*/ 	.byte	0x08
	.zero		1


	//   ....[8]....
        /*0100*/ 	.word	0x000002d0
        /*0104*/ 	.word	0x000000ff
        /*0108*/ 	.word	0x00000020
        /*010c*/ 	.short	0x0100
        /*010e*/ 	.byte	0x08
	.zero		1


	//   ....[9]....
        /*0110*/ 	.word	0x000002e0
        /*0114*/ 	.word	0x000000ff
        /*0118*/ 	.word	0x000000a0
        /*011c*/ 	.short	0x0100
        /*011e*/ 	.byte	0x08
	.zero		1


	//   ....[10]....
        /*0120*/ 	.word	0x000002f0
        /*0124*/ 	.word	0x000000ff
        /*0128*/ 	.word	0x00000028
        /*012c*/ 	.short	0x0100
        /*012e*/ 	.byte	0x08
	.zero		1


	//   ....[11]....
        /*0130*/ 	.word	0x00000300
        /*0134*/ 	.word	0x000000ff
        /*0138*/ 	.word	0x000000a8
        /*013c*/ 	.short	0x0100
        /*013e*/ 	.byte	0x08
	.zero		1


	//   ....[12]....
        /*0140*/ 	.word	0x00000310
        /*0144*/ 	.word	0x000000ff
        /*0148*/ 	.word	0x00000030
        /*014c*/ 	.short	0x0100
        /*014e*/ 	.byte	0x08
	.zero		1


	//   ....[13]....
        /*0150*/ 	.word	0x00000320
        /*0154*/ 	.word	0x000000ff
        /*0158*/ 	.word	0x000000b0
        /*015c*/ 	.short	0x0100
        /*015e*/ 	.byte	0x08
	.zero		1


	//   ....[14]....
        /*0160*/ 	.word	0x00000330
        /*0164*/ 	.word	0x000000ff
        /*0168*/ 	.word	0x00000038
        /*016c*/ 	.short	0x0100
        /*016e*/ 	.byte	0x08
	.zero		1


	//   ....[15]....
        /*0170*/ 	.word	0x00000340
        /*0174*/ 	.word	0x000000ff
        /*0178*/ 	.word	0x000000b8
        /*017c*/ 	.short	0x0100
        /*017e*/ 	.byte	0x08
	.zero		1


	//   ....[16]....
        /*0180*/ 	.word	0x00000350
        /*0184*/ 	.word	0x000000ff
        /*0188*/ 	.word	0x00000040
        /*018c*/ 	.short	0x0100
        /*018e*/ 	.byte	0x08
	.zero		1


	//   ....[17]....
        /*0190*/ 	.word	0x00000360
        /*0194*/ 	.word	0x000000ff
        /*0198*/ 	.word	0x000000c0
        /*019c*/ 	.short	0x0100
        /*019e*/ 	.byte	0x08
	.zero		1


	//   ....[18]....
        /*01a0*/ 	.word	0x00000370
        /*01a4*/ 	.word	0x000000ff
        /*01a8*/ 	.word	0x00000048
        /*01ac*/ 	.short	0x0100
        /*01ae*/ 	.byte	0x08
	.zero		1


	//   ....[19]....
        /*01b0*/ 	.word	0x00000380
        /*01b4*/ 	.word	0x000000ff
        /*01b8*/ 	.word	0x000000c8
        /*01bc*/ 	.short	0x0100
        /*01be*/ 	.byte	0x08
	.zero		1


	//   ....[20]....
        /*01c0*/ 	.word	0x00000390
        /*01c4*/ 	.word	0x000000ff
        /*01c8*/ 	.word	0x00000050
        /*01cc*/ 	.short	0x0100
        /*01ce*/ 	.byte	0x08
	.zero		1


	//   ....[21]....
        /*01d0*/ 	.word	0x000003a0
        /*01d4*/ 	.word	0x000000ff
        /*01d8*/ 	.word	0x000000d0
        /*01dc*/ 	.short	0x0100
        /*01de*/ 	.byte	0x08
	.zero		1


	//   ....[22]....
        /*01e0*/ 	.word	0x000003b0
        /*01e4*/ 	.word	0x000000ff
        /*01e8*/ 	.word	0x00000058
        /*01ec*/ 	.short	0x0100
        /*01ee*/ 	.byte	0x08
	.zero		1


	//   ....[23]....
        /*01f0*/ 	.word	0x000003c0
        /*01f4*/ 	.word	0x000000ff
        /*01f8*/ 	.word	0x000000d8
        /*01fc*/ 	.short	0x0100
        /*01fe*/ 	.byte	0x08
	.zero		1


	//   ....[24]....
        /*0200*/ 	.word	0x000003d0
        /*0204*/ 	.word	0x000000ff
        /*0208*/ 	.word	0x00000060
        /*020c*/ 	.short	0x0100
        /*020e*/ 	.byte	0x08
	.zero		1


	//   ....[25]....
        /*0210*/ 	.word	0x000003e0
        /*0214*/ 	.word	0x000000ff
        /*0218*/ 	.word	0x000000e0
        /*021c*/ 	.short	0x0100
        /*021e*/ 	.byte	0x08
	.zero		1


	//   ....[26]....
        /*0220*/ 	.word	0x000003f0
        /*0224*/ 	.word	0x000000ff
        /*0228*/ 	.word	0x00000068
        /*022c*/ 	.short	0x0100
        /*022e*/ 	.byte	0x08
	.zero		1


	//   ....[27]....
        /*0230*/ 	.word	0x00000400
        /*0234*/ 	.word	0x000000ff
        /*0238*/ 	.word	0x000000e8
        /*023c*/ 	.short	0x0100
        /*023e*/ 	.byte	0x08
	.zero		1


	//   ....[28]....
        /*0240*/ 	.word	0x00000410
        /*0244*/ 	.word	0x000000ff
        /*0248*/ 	.word	0x00000070
        /*024c*/ 	.short	0x0100
        /*024e*/ 	.byte	0x08
	.zero		1


	//   ....[29]....
        /*0250*/ 	.word	0x00000420
        /*0254*/ 	.word	0x000000ff
        /*0258*/ 	.word	0x000000f0
        /*025c*/ 	.short	0x0100
        /*025e*/ 	.byte	0x08
	.zero		1


	//   ....[30]....
        /*0260*/ 	.word	0x00000430
        /*0264*/ 	.word	0x000000ff
        /*0268*/ 	.word	0x00000078
        /*026c*/ 	.short	0x0100
        /*026e*/ 	.byte	0x08
	.zero		1


	//   ....[31]....
        /*0270*/ 	.word	0x00000440
        /*0274*/ 	.word	0x000000ff
        /*0278*/ 	.word	0x000000f8
        /*027c*/ 	.short	0x0100
        /*027e*/ 	.byte	0x08
	.zero		1


	//   ....[32]....
        /*0280*/ 	.word	0x00000720
        /*0284*/ 	.word	0x000000ff
        /*0288*/ 	.word	0x00000110
        /*028c*/ 	.short	0x0100
        /*028e*/ 	.byte	0x08
	.zero		1


	//   ....[33]....
        /*0290*/ 	.word	0x00000780
        /*0294*/ 	.word	0x000000ff
        /*0298*/ 	.word	0x00000118
        /*029c*/ 	.short	0x0100
        /*029e*/ 	.byte	0x08
	.zero		1


	//   ....[34]....
        /*02a0*/ 	.word	0x000015f0
        /*02a4*/ 	.word	0x00000003
        /*02a8*/ 	.word	0x00000000
        /*02ac*/ 	.short	0x010a
        /*02ae*/ 	.byte	0x3f
	.zero		1


	//   ....[35]....
        /*02b0*/ 	.word	0x00001650
        /*02b4*/ 	.word	0x00000003
        /*02b8*/ 	.word	0x00000000
        /*02bc*/ 	.short	0x010a
        /*02be*/ 	.byte	0x3f
	.zero		1


	//   ....[36]....
        /*02c0*/ 	.word	0x000018f0
        /*02c4*/ 	.word	0x000000ff
        /*02c8*/ 	.word	0x00000000
        /*02cc*/ 	.short	0x010a
        /*02ce*/ 	.byte	0x04
	.zero		1


	//   ....[37]....
        /*02d0*/ 	.word	0x00001930
        /*02d4*/ 	.word	0x000000ff
        /*02d8*/ 	.word	0x00000000
        /*02dc*/ 	.short	0x010a
        /*02de*/ 	.byte	0x04
	.zero		1


	//   ....[38]....
        /*02e0*/ 	.word	0x00001ae0
        /*02e4*/ 	.word	0x000000ff
        /*02e8*/ 	.word	0x00000000
        /*02ec*/ 	.short	0x0101
        /*02ee*/ 	.byte	0x04
	.zero		1


	//   ....[39]....
        /*02f0*/ 	.word	0x00001ca0
        /*02f4*/ 	.word	0x000000ff
        /*02f8*/ 	.word	0x00000000
        /*02fc*/ 	.short	0x0101
        /*02fe*/ 	.byte	0x04
	.zero		1


	//   ....[40]....
        /*0300*/ 	.word	0x00008dd0
        /*0304*/ 	.word	0x0000000e
        /*0308*/ 	.word	0x00000080
        /*030c*/ 	.short	0x010a
        /*030e*/ 	.byte	0x3f
	.zero		1


	//   ....[41]....
        /*0310*/ 	.word	0x00009190
        /*0314*/ 	.word	0x00000005
        /*0318*/ 	.word	0x00000118
        /*031c*/ 	.short	0x0101
        /*031e*/ 	.byte	0x3f
	.zero		1


	//   ....[42]....
        /*0320*/ 	.word	0x000098a0
        /*0324*/ 	.word	0x00000007
        /*0328*/ 	.word	0x00000000
        /*032c*/ 	.short	0x010a
        /*032e*/ 	.byte	0x3f
	.zero		1


	//   ....[43]....
        /*0330*/ 	.word	0x00009920
        /*0334*/ 	.word	0x00000008
        /*0338*/ 	.word	0x00000000
        /*033c*/ 	.short	0x010a
        /*033e*/ 	.byte	0x3f
	.zero		1


	//   ....[44]....
        /*0340*/ 	.word	0x000099b0
        /*0344*/ 	.word	0x00000009
        /*0348*/ 	.word	0x00000000
        /*034c*/ 	.short	0x010a
        /*034e*/ 	.byte	0x3f
	.zero		1


	//   ....[45]....
        /*0350*/ 	.word	0x00009a40
        /*0354*/ 	.word	0x00000008
        /*0358*/ 	.word	0x00000000
        /*035c*/ 	.short	0x010a
        /*035e*/ 	.byte	0x3f
	.zero		1


	//   ....[46]....
        /*0360*/ 	.word	0x00009ad0
        /*0364*/ 	.word	0x00000009
        /*0368*/ 	.word	0x00000000
        /*036c*/ 	.short	0x010a
        /*036e*/ 	.byte	0x3f
	.zero		1


	//   ....[47]....
        /*0370*/ 	.word	0x00009b60
        /*0374*/ 	.word	0x00000008
        /*0378*/ 	.word	0x00000000
        /*037c*/ 	.short	0x010a
        /*037e*/ 	.byte	0x3f
	.zero		1


	//   ....[48]....
        /*0380*/ 	.word	0x00009bf0
        /*0384*/ 	.word	0x00000009
        /*0388*/ 	.word	0x00000000
        /*038c*/ 	.short	0x010a
        /*038e*/ 	.byte	0x3f
	.zero		1


	//   ....[49]....
        /*0390*/ 	.word	0x00009c80
        /*0394*/ 	.word	0x00000008
        /*0398*/ 	.word	0x00000000
        /*039c*/ 	.short	0x010a
        /*039e*/ 	.byte	0x3f
	.zero		1


	//   ....[50]....
        /*03a0*/ 	.word	0x00009d10
        /*03a4*/ 	.word	0x00000009
        /*03a8*/ 	.word	0x00000000
        /*03ac*/ 	.short	0x010a
        /*03ae*/ 	.byte	0x3f
	.zero		1


	//   ....[51]....
        /*03b0*/ 	.word	0x00009da0
        /*03b4*/ 	.word	0x00000008
        /*03b8*/ 	.word	0x00000000
        /*03bc*/ 	.short	0x010a
        /*03be*/ 	.byte	0x3f
	.zero		1


	//   ....[52]....
        /*03c0*/ 	.word	0x00009e30
        /*03c4*/ 	.word	0x00000009
        /*03c8*/ 	.word	0x00000000
        /*03cc*/ 	.short	0x010a
        /*03ce*/ 	.byte	0x3f
	.zero		1


	//   ....[53]....
        /*03d0*/ 	.word	0x00009ec0
        /*03d4*/ 	.word	0x00000008
        /*03d8*/ 	.word	0x00000000
        /*03dc*/ 	.short	0x010a
        /*03de*/ 	.byte	0x3f
	.zero		1


	//   ....[54]....
        /*03e0*/ 	.word	0x00009f50
        /*03e4*/ 	.word	0x00000009
        /*03e8*/ 	.word	0x00000000
        /*03ec*/ 	.short	0x010a
        /*03ee*/ 	.byte	0x3f
	.zero		1


	//   ....[55]....
        /*03f0*/ 	.word	0x00009fe0
        /*03f4*/ 	.word	0x00000008
        /*03f8*/ 	.word	0x00000000
        /*03fc*/ 	.short	0x010a
        /*03fe*/ 	.byte	0x3f
	.zero		1


	//   ....[56]....
        /*0400*/ 	.word	0x0000a070
        /*0404*/ 	.word	0x0000000b
        /*0408*/ 	.word	0x00000000
        /*040c*/ 	.short	0x010a
        /*040e*/ 	.byte	0x3f
	.zero		1


	//   ....[57]....
        /*0410*/ 	.word	0x0000a100
        /*0414*/ 	.word	0x00000003
        /*0418*/ 	.word	0x00000000
        /*041c*/ 	.short	0x010a
        /*041e*/ 	.byte	0x3f
	.zero		1


	//   ....[58]....
        /*0420*/ 	.word	0x0000a160
        /*0424*/ 	.word	0x00000003
        /*0428*/ 	.word	0x00000000
        /*042c*/ 	.short	0x010a
        /*042e*/ 	.byte	0x3f
	.zero		1


	//   ....[59]....
        /*0430*/ 	.word	0x0000a1c0
        /*0434*/ 	.word	0x00000004
        /*0438*/ 	.word	0x00000000
        /*043c*/ 	.short	0x010a
        /*043e*/ 	.byte	0x3f
	.zero		1


	//   ....[60]....
        /*0440*/ 	.word	0x0000a290
        /*0444*/ 	.word	0x0000000e
        /*0448*/ 	.word	0x00000080
        /*044c*/ 	.short	0x010a
        /*044e*/ 	.byte	0x3f
	.zero		1


	//   ....[61]....
        /*0450*/ 	.word	0x0000a360
        /*0454*/ 	.word	0x00000007
        /*0458*/ 	.word	0x00000000
        /*045c*/ 	.short	0x010a
        /*045e*/ 	.byte	0x3f
	.zero		1


	//   ....[62]....
        /*0460*/ 	.word	0x0000a3b0
        /*0464*/ 	.word	0x00000008
        /*0468*/ 	.word	0x00000000
        /*046c*/ 	.short	0x010a
        /*046e*/ 	.byte	0x3f
	.zero		1


	//   ....[63]....
        /*0470*/ 	.word	0x0000a400
        /*0474*/ 	.word	0x00000009
        /*0478*/ 	.word	0x00000000
        /*047c*/ 	.short	0x010a
        /*047e*/ 	.byte	0x3f
	.zero		1


	//   ....[64]....
        /*0480*/ 	.word	0x0000a450
        /*0484*/ 	.word	0x00000008
        /*0488*/ 	.word	0x00000000
        /*048c*/ 	.short	0x010a
        /*048e*/ 	.byte	0x3f
	.zero		1


	//   ....[65]....
        /*0490*/ 	.word	0x0000a4a0
        /*0494*/ 	.word	0x00000009
        /*0498*/ 	.word	0x00000000
        /*049c*/ 	.short	0x010a
        /*049e*/ 	.byte	0x3f
	.zero		1


	//   ....[66]....
        /*04a0*/ 	.word	0x0000a4f0
        /*04a4*/ 	.word	0x00000008
        /*04a8*/ 	.word	0x00000000
        /*04ac*/ 	.short	0x010a
        /*04ae*/ 	.byte	0x3f
	.zero		1


	//   ....[67]....
        /*04b0*/ 	.word	0x0000a540
        /*04b4*/ 	.word	0x00000009
        /*04b8*/ 	.word	0x00000000
        /*04bc*/ 	.short	0x010a
        /*04be*/ 	.byte	0x3f
	.zero		1


	//   ....[68]....
        /*04c0*/ 	.word	0x0000a590
        /*04c4*/ 	.word	0x00000008
        /*04c8*/ 	.word	0x00000000
        /*04cc*/ 	.short	0x010a
        /*04ce*/ 	.byte	0x3f
	.zero		1


	//   ....[69]....
        /*04d0*/ 	.word	0x0000a5e0
        /*04d4*/ 	.word	0x00000009
        /*04d8*/ 	.word	0x00000000
        /*04dc*/ 	.short	0x010a
        /*04de*/ 	.byte	0x3f
	.zero		1


	//   ....[70]....
        /*04e0*/ 	.word	0x0000a630
        /*04e4*/ 	.word	0x00000008
        /*04e8*/ 	.word	0x00000000
        /*04ec*/ 	.short	0x010a
        /*04ee*/ 	.byte	0x3f
	.zero		1


	//   ....[71]....
        /*04f0*/ 	.word	0x0000a680
        /*04f4*/ 	.word	0x00000009
        /*04f8*/ 	.word	0x00000000
        /*04fc*/ 	.short	0x010a
        /*04fe*/ 	.byte	0x3f
	.zero		1


	//   ....[72]....
        /*0500*/ 	.word	0x0000a6d0
        /*0504*/ 	.word	0x00000008
        /*0508*/ 	.word	0x00000000
        /*050c*/ 	.short	0x010a
        /*050e*/ 	.byte	0x3f
	.zero		1


	//   ....[73]....
        /*0510*/ 	.word	0x0000a720
        /*0514*/ 	.word	0x00000009
        /*0518*/ 	.word	0x00000000
        /*051c*/ 	.short	0x010a
        /*051e*/ 	.byte	0x3f
	.zero		1


	//   ....[74]....
        /*0520*/ 	.word	0x0000a770
        /*0524*/ 	.word	0x00000008
        /*0528*/ 	.word	0x00000000
        /*052c*/ 	.short	0x010a
        /*052e*/ 	.byte	0x3f
	.zero		1


	//   ....[75]....
        /*0530*/ 	.word	0x0000a7c0
        /*0534*/ 	.word	0x0000000b
        /*0538*/ 	.word	0x00000000
        /*053c*/ 	.short	0x010a
        /*053e*/ 	.byte	0x3f
	.zero		1


	//----- nvinfo : EIATTR_NUM_MBARRIERS
	.align		4
.L_35:
        /*0540*/ 	.byte	0x03, 0x38
        /*0542*/ 	.short	0x0022


	//----- nvinfo : EIATTR_EXIT_INSTR_OFFSETS
	.align		4
        /*0544*/ 	.byte	0x04, 0x1c
        /*0546*/ 	.short	(.L_37 - .L_36)


	//   ....[0]....
.L_36:
        /*0548*/ 	.word	0x00000820


	//   ....[1]....
        /*054c*/ 	.word	0x000010e0


	//   ....[2]....
        /*0550*/ 	.word	0x000084b0


	//   ....[3]....
        /*0554*/ 	.word	0x00008ae0


	//   ....[4]....
        /*0558*/ 	.word	0x0000a150


	//----- nvinfo : EIATTR_MAX_THREADS
	.align		4
.L_37:
        /*055c*/ 	.byte	0x04, 0x05
        /*055e*/ 	.short	(.L_39 - .L_38)
.L_38:
        /*0560*/ 	.word	0x00000180
        /*0564*/ 	.word	0x00000001
        /*0568*/ 	.word	0x00000001


	//----- nvinfo : EIATTR_CRS_STACK_SIZE
	.align		4
.L_39:
        /*056c*/ 	.byte	0x04, 0x1e
        /*056e*/ 	.short	(.L_41 - .L_40)
.L_40:
        /*0570*/ 	.word	0x00000000


	//----- nvinfo : EIATTR_CBANK_PARAM_SIZE
	.align		4
.L_41:
        /*0574*/ 	.byte	0x03, 0x19
        /*0576*/ 	.short	0x0470


	//----- nvinfo : EIATTR_PARAM_CBANK
	.align		4
        /*0578*/ 	.byte	0x04, 0x0a
        /*057a*/ 	.short	(.L_43 - .L_42)
	.align		4
.L_42:
        /*057c*/ 	.word	index@(.nv.constant0._ZN7cutlass13device_kernelINS_4gemm6kernel13GemmUniversalIN4cute5tupleIJiiiiEEENS1_10collective13CollectiveMmaINS1_34MainloopSm90TmaGmmaWarpSpecializedILi16ENS5_IJNS4_1CILi1EEESB_SB_EEENS1_35KernelTmaWarpSpecializedCooperativeEEENS5_IJNSA_ILi384EEENSA_ILi64EEENSA_ILi32EEEEEEaNS5_IJlSB_lEEEaSJ_NS4_8TiledMMAINS4_8MMA_AtomIJNS4_4SM904GMMA26MMA_64x64x32_S32S8S8_SS_TNEEEENS4_6LayoutINS5_IJNSA_ILi2EEESB_SB_EEENS5_IJSB_NSA_ILi0EEEST_EEEEENS5_IJNS4_10UnderscoreESW_SW_EEEEENS4_13SM90_TMA_LOADENS4_14ComposedLayoutINS4_7SwizzleILi1ELi4ELi3EEENS4_18smem_ptr_flag_bitsILi8EEENSQ_INS5_IJNSA_ILi8EEESH_EEENS5_IJSH_SB_EEEEEEEvNS4_8identityESZ_S19_vS1A_EENS_8epilogue10collective6detail29Sm90TmaWarpSpecializedAdapterINS1D_15DefaultEpilogueIaSJ_SJ_NS1C_6thread17LinearCombinationIaLi1EiiLNS1H_9ScaleType4KindE0ELNS_15FloatRoundStyleE2EaEENS1_15EpilogueDefaultEEEEEvvEEEEvNT_6ParamsE)
        /*0580*/ 	.short	0x0210
        /*0582*/ 	.short	0x0470


	//----- nvinfo : EIATTR_SW_WAR
	.align		4
.L_43:
        /*0584*/ 	.byte	0x04, 0x36
        /*0586*/ 	.short	(.L_45 - .L_44)
.L_44:
        /*0588*/ 	.word	0x00000008
.L_45:


//--------------------- .nv.callgraph             --------------------------
	.section	.nv.callgraph,"",@"SHT_CUDA_CALLGRAPH"
	.align	4
	.sectionentsize	8
	.align		4
        /*0000*/ 	.word	0x00000000
	.align		4
        /*0004*/ 	.word	0xffffffff
	.align		4
        /*0008*/ 	.word	index@(_ZN7cutlass13device_kernelINS_4gemm6kernel13GemmUniversalIN4cute5tupleIJiiiiEEENS1_10collective13CollectiveMmaINS1_34MainloopSm90TmaGmmaWarpSpecializedILi16ENS5_IJNS4_1CILi1EEESB_SB_EEENS1_35KernelTmaWarpSpecializedCooperativeEEENS5_IJNSA_ILi384EEENSA_ILi64EEENSA_ILi32EEEEEEaNS5_IJlSB_lEEEaSJ_NS4_8TiledMMAINS4_8MMA_AtomIJNS4_4SM904GMMA26MMA_64x64x32_S32S8S8_SS_TNEEEENS4_6LayoutINS5_IJNSA_ILi2EEESB_SB_EEENS5_IJSB_NSA_ILi0EEEST_EEEEENS5_IJNS4_10UnderscoreESW_SW_EEEEENS4_13SM90_TMA_LOADENS4_14ComposedLayoutINS4_7SwizzleILi1ELi4ELi3EEENS4_18smem_ptr_flag_bitsILi8EEENSQ_INS5_IJNSA_ILi8EEESH_EEENS5_IJSH_SB_EEEEEEEvNS4_8identityESZ_S19_vS1A_EENS_8epilogue10collective6detail29Sm90TmaWarpSpecializedAdapterINS1D_15DefaultEpilogueIaSJ_SJ_NS1C_6thread17LinearCombinationIaLi1EiiLNS1H_9ScaleType4KindE0ELNS_15FloatRoundStyleE2EaEENS1_15EpilogueDefaultEEEEEvvEEEEvNT_6ParamsE)
	.align		4
        /*000c*/ 	.word	index@(__assertfail)
	.align		4
        /*0010*/ 	.word	0x00000000
	.align		4
        /*0014*/ 	.word	0xfffffffe
	.align		4
        /*0018*/ 	.word	0x00000000
	.align		4
        /*001c*/ 	.word	0xfffffffd
	.align		4
        /*0020*/ 	.word	0x00000000
	.align		4
        /*0024*/ 	.word	0xfffffffc


//--------------------- .nv.constant4             --------------------------
	.section	.nv.constant4,"a",@progbits
	.align	8
	.align		8
.nv.constant4:
        /*0000*/ 	.dword	__assertfail
	.align		8
        /*0008*/ 	.dword	__unnamed_1
	.align		8
        /*0010*/ 	.dword	_ZN40_INTERNAL_b2f76a22_4_k_cu_2efef902_101884cuda3std3__45__cpo5beginE
	.align		8
        /*0018*/ 	.dword	_ZN40_INTERNAL_b2f76a22_4_k_cu_2efef902_101884cuda3std3__45__cpo3endE
	.align		8
        /*0020*/ 	.dword	_ZN40_INTERNAL_b2f76a22_4_k_cu_2efef902_101884cuda3std3__45__cpo6cbeginE
	.align		8
        /*0028*/ 	.dword	_ZN40_INTERNAL_b2f76a22_4_k_cu_2efef902_101884cuda3std3__45__cpo4cendE
	.align		8
        /*0030*/ 	.dword	_ZN40_INTERNAL_b2f76a22_4_k_cu_2efef902_101884cuda3std3__442_GLOBAL__N__b2f76a22_4_k_cu_2efef902_101886ignoreE
	.align		8
        /*0038*/ 	.dword	_ZN40_INTERNAL_b2f76a22_4_k_cu_2efef902_101884cuda3std3__419piecewise_constructE
	.align		8
        /*0040*/ 	.dword	_ZN40_INTERNAL_b2f76a22_4_k_cu_2efef902_101884cuda3std3__48in_placeE
	.align		8
        /*0048*/ 	.dword	_ZN40_INTERNAL_b2f76a22_4_k_cu_2efef902_101884cuda3std6ranges3__45__cpo4swapE
	.align		8
        /*0050*/ 	.dword	_ZN40_INTERNAL_b2f76a22_4_k_cu_2efef902_101884cuda3std6ranges3__45__cpo9iter_moveE
	.align		8
        /*0058*/ 	.dword	_ZN40_INTERNAL_b2f76a22_4_k_cu_2efef902_101884cute7productE
	.align		8
        /*0060*/ 	.dword	_ZN40_INTERNAL_b2f76a22_4_k_cu_2efef902_101884cute1_E
	.align		8
        /*0068*/ 	.dword	$str$22
	.align		8
        /*0070*/ 	.dword	$str$23


//--------------------- .text._ZN7cutlass13device_kernelINS_4gemm6kernel13GemmUniversalIN4cute5tupleIJiiiiEEENS1_10collective13CollectiveMmaINS1_34MainloopSm90TmaGmmaWarpSpecializedILi16ENS5_IJNS4_1CILi1EEESB_SB_EEENS1_35KernelTmaWarpSpecializedCooperativeEEENS5_IJNSA_ILi384EEENSA_ILi64EEENSA_ILi32EEEEEEaNS5_IJlSB_lEEEaSJ_NS4_8TiledMMAINS4_8MMA_AtomIJNS4_4SM904GMMA26MMA_64x64x32_S32S8S8_SS_TNEEEENS4_6LayoutINS5_IJNSA_ILi2EEESB_SB_EEENS5_IJSB_NSA_ILi0EEEST_EEEEENS5_IJNS4_10UnderscoreESW_SW_EEEEENS4_13SM90_TMA_LOADENS4_14ComposedLayoutINS4_7SwizzleILi1ELi4ELi3EEENS4_18smem_ptr_flag_bitsILi8EEENSQ_INS5_IJNSA_ILi8EEESH_EEENS5_IJSH_SB_EEEEEEEvNS4_8identityESZ_S19_vS1A_EENS_8epilogue10collective6detail29Sm90TmaWarpSpecializedAdapterINS1D_15DefaultEpilogueIaSJ_SJ_NS1C_6thread17LinearCombinationIaLi1EiiLNS1H_9ScaleType4KindE0ELNS_15FloatRoundStyleE2EaEENS1_15EpilogueDefaultEEEEEvvEEEEvNT_6ParamsE --------------------------
	.section	.text._ZN7cutlass13device_kernelINS_4gemm6kernel13GemmUniversalIN4cute5tupleIJiiiiEEENS1_10collective13CollectiveMmaINS1_34MainloopSm90TmaGmmaWarpSpecializedILi16ENS5_IJNS4_1CILi1EEESB_SB_EEENS1_35KernelTmaWarpSpecializedCooperativeEEENS5_IJNSA_ILi384EEENSA_ILi64EEENSA_ILi32EEEEEEaNS5_IJlSB_lEEEaSJ_NS4_8TiledMMAINS4_8MMA_AtomIJNS4_4SM904GMMA26MMA_64x64x32_S32S8S8_SS_TNEEEENS4_6LayoutINS5_IJNSA_ILi2EEESB_SB_EEENS5_IJSB_NSA_ILi0EEEST_EEEEENS5_IJNS4_10UnderscoreESW_SW_EEEEENS4_13SM90_TMA_LOADENS4_14ComposedLayoutINS4_7SwizzleILi1ELi4ELi3EEENS4_18smem_ptr_flag_bitsILi8EEENSQ_INS5_IJNSA_ILi8EEESH_EEENS5_IJSH_SB_EEEEEEEvNS4_8identityESZ_S19_vS1A_EENS_8epilogue10collective6detail29Sm90TmaWarpSpecializedAdapterINS1D_15DefaultEpilogueIaSJ_SJ_NS1C_6thread17LinearCombinationIaLi1EiiLNS1H_9ScaleType4KindE0ELNS_15FloatRoundStyleE2EaEENS1_15EpilogueDefaultEEEEEvvEEEEvNT_6ParamsE,"ax",@progbits
	.align	128
.text._ZN7cutlass13device_kernelINS_4gemm6kernel13GemmUniversalIN4cute5tupleIJiiiiEEENS1_10collective13CollectiveMmaINS1_34MainloopSm90TmaGmmaWarpSpecializedILi16ENS5_IJNS4_1CILi1EEESB_SB_EEENS1_35KernelTmaWarpSpecializedCooperativeEEENS5_IJNSA_ILi384EEENSA_ILi64EEENSA_ILi32EEEEEEaNS5_IJlSB_lEEEaSJ_NS4_8TiledMMAINS4_8MMA_AtomIJNS4_4SM904GMMA26MMA_64x64x32_S32S8S8_SS_TNEEEENS4_6LayoutINS5_IJNSA_ILi2EEESB_SB_EEENS5_IJSB_NSA_ILi0EEEST_EEEEENS5_IJNS4_10UnderscoreESW_SW_EEEEENS4_13SM90_TMA_LOADENS4_14ComposedLayoutINS4_7SwizzleILi1ELi4ELi3EEENS4_18smem_ptr_flag_bitsILi8EEENSQ_INS5_IJNSA_ILi8EEESH_EEENS5_IJSH_SB_EEEEEEEvNS4_8identityESZ_S19_vS1A_EENS_8epilogue10collective6detail29Sm90TmaWarpSpecializedAdapterINS1D_15DefaultEpilogueIaSJ_SJ_NS1C_6thread17LinearCombinationIaLi1EiiLNS1H_9ScaleType4KindE0ELNS_15FloatRoundStyleE2EaEENS1_15EpilogueDefaultEEEEEvvEEEEvNT_6ParamsE:
        .type           _ZN7cutlass13device_kernelINS_4gemm6kernel13GemmUniversalIN4cute5tupleIJiiiiEEENS1_10collective13CollectiveMmaINS1_34MainloopSm90TmaGmmaWarpSpecializedILi16ENS5_IJNS4_1CILi1EEESB_SB_EEENS1_35KernelTmaWarpSpecializedCooperativeEEENS5_IJNSA_ILi384EEENSA_ILi64EEENSA_ILi32EEEEEEaNS5_IJlSB_lEEEaSJ_NS4_8TiledMMAINS4_8MMA_AtomIJNS4_4SM904GMMA26MMA_64x64x32_S32S8S8_SS_TNEEEENS4_6LayoutINS5_IJNSA_ILi2EEESB_SB_EEENS5_IJSB_NSA_ILi0EEEST_EEEEENS5_IJNS4_10UnderscoreESW_SW_EEEEENS4_13SM90_TMA_LOADENS4_14ComposedLayoutINS4_7SwizzleILi1ELi4ELi3EEENS4_18smem_ptr_flag_bitsILi8EEENSQ_INS5_IJNSA_ILi8EEESH_EEENS5_IJSH_SB_EEEEEEEvNS4_8identityESZ_S19_vS1A_EENS_8epilogue10collective6detail29Sm90TmaWarpSpecializedAdapterINS1D_15DefaultEpilogueIaSJ_SJ_NS1C_6thread17LinearCombinationIaLi1EiiLNS1H_9ScaleType4KindE0ELNS_15FloatRoundStyleE2EaEENS1_15EpilogueDefaultEEEEEvvEEEEvNT_6ParamsE,@function
        .size           _ZN7cutlass13device_kernelINS_4gemm6kernel13GemmUniversalIN4cute5tupleIJiiiiEEENS1_10collective13CollectiveMmaINS1_34MainloopSm90TmaGmmaWarpSpecializedILi16ENS5_IJNS4_1CILi1EEESB_SB_EEENS1_35KernelTmaWarpSpecializedCooperativeEEENS5_IJNSA_ILi384EEENSA_ILi64EEENSA_ILi32EEEEEEaNS5_IJlSB_lEEEaSJ_NS4_8TiledMMAINS4_8MMA_AtomIJNS4_4SM904GMMA26MMA_64x64x32_S32S8S8_SS_TNEEEENS4_6LayoutINS5_IJNSA_ILi2EEESB_SB_EEENS5_IJSB_NSA_ILi0EEEST_EEEEENS5_IJNS4_10UnderscoreESW_SW_EEEEENS4_13SM90_TMA_LOADENS4_14ComposedLayoutINS4_7SwizzleILi1ELi4ELi3EEENS4_18smem_ptr_flag_bitsILi8EEENSQ_INS5_IJNSA_ILi8EEESH_EEENS5_IJSH_SB_EEEEEEEvNS4_8identityESZ_S19_vS1A_EENS_8epilogue10collective6detail29Sm90TmaWarpSpecializedAdapterINS1D_15DefaultEpilogueIaSJ_SJ_NS1C_6thread17LinearCombinationIaLi1EiiLNS1H_9ScaleType4KindE0ELNS_15FloatRoundStyleE2EaEENS1_15EpilogueDefaultEEEEEvvEEEEvNT_6ParamsE,(.L_x_165 - _ZN7cutlass13device_kernelINS_4gemm6kernel13GemmUniversalIN4cute5tupleIJiiiiEEENS1_10collective13CollectiveMmaINS1_34MainloopSm90TmaGmmaWarpSpecializedILi16ENS5_IJNS4_1CILi1EEESB_SB_EEENS1_35KernelTmaWarpSpecializedCooperativeEEENS5_IJNSA_ILi384EEENSA_ILi64EEENSA_ILi32EEEEEEaNS5_IJlSB_lEEEaSJ_NS4_8TiledMMAINS4_8MMA_AtomIJNS4_4SM904GMMA26MMA_64x64x32_S32S8S8_SS_TNEEEENS4_6LayoutINS5_IJNSA_ILi2EEESB_SB_EEENS5_IJSB_NSA_ILi0EEEST_EEEEENS5_IJNS4_10UnderscoreESW_SW_EEEEENS4_13SM90_TMA_LOADENS4_14ComposedLayoutINS4_7SwizzleILi1ELi4ELi3EEENS4_18smem_ptr_flag_bitsILi8EEENSQ_INS5_IJNSA_ILi8EEESH_EEENS5_IJSH_SB_EEEEEEEvNS4_8identityESZ_S19_vS1A_EENS_8epilogue10collective6detail29Sm90TmaWarpSpecializedAdapterINS1D_15DefaultEpilogueIaSJ_SJ_NS1C_6thread17LinearCombinationIaLi1EiiLNS1H_9ScaleType4KindE0ELNS_15FloatRoundStyleE2EaEENS1_15EpilogueDefaultEEEEEvvEEEEvNT_6ParamsE)
        .other          _ZN7cutlass13device_kernelINS_4gemm6kernel13GemmUniversalIN4cute5tupleIJiiiiEEENS1_10collective13CollectiveMmaINS1_34MainloopSm90TmaGmmaWarpSpecializedILi16ENS5_IJNS4_1CILi1EEESB_SB_EEENS1_35KernelTmaWarpSpecializedCooperativeEEENS5_IJNSA_ILi384EEENSA_ILi64EEENSA_ILi32EEEEEEaNS5_IJlSB_lEEEaSJ_NS4_8TiledMMAINS4_8MMA_AtomIJNS4_4SM904GMMA26MMA_64x64x32_S32S8S8_SS_TNEEEENS4_6LayoutINS5_IJNSA_ILi2EEESB_SB_EEENS5_IJSB_NSA_ILi0EEEST_EEEEENS5_IJNS4_10UnderscoreESW_SW_EEEEENS4_13SM90_TMA_LOADENS4_14ComposedLayoutINS4_7SwizzleILi1ELi4ELi3EEENS4_18smem_ptr_flag_bitsILi8EEENSQ_INS5_IJNSA_ILi8EEESH_EEENS5_IJSH_SB_EEEEEEEvNS4_8identityESZ_S19_vS1A_EENS_8epilogue10collective6detail29Sm90TmaWarpSpecializedAdapterINS1D_15DefaultEpilogueIaSJ_SJ_NS1C_6thread17LinearCombinationIaLi1EiiLNS1H_9ScaleType4KindE0ELNS_15FloatRoundStyleE2EaEENS1_15EpilogueDefaultEEEEEvvEEEEvNT_6ParamsE,@"STO_CUDA_ENTRY STV_DEFAULT"
_ZN7cutlass13device_kernelINS_4gemm6kernel13GemmUniversalIN4cute5tupleIJiiiiEEENS1_10collective13CollectiveMmaINS1_34MainloopSm90TmaGmmaWarpSpecializedILi16ENS5_IJNS4_1CILi1EEESB_SB_EEENS1_35KernelTmaWarpSpecializedCooperativeEEENS5_IJNSA_ILi384EEENSA_ILi64EEENSA_ILi32EEEEEEaNS5_IJlSB_lEEEaSJ_NS4_8TiledMMAINS4_8MMA_AtomIJNS4_4SM904GMMA26MMA_64x64x32_S32S8S8_SS_TNEEEENS4_6LayoutINS5_IJNSA_ILi2EEESB_SB_EEENS5_IJSB_NSA_ILi0EEEST_EEEEENS5_IJNS4_10UnderscoreESW_SW_EEEEENS4_13SM90_TMA_LOADENS4_14ComposedLayoutINS4_7SwizzleILi1ELi4ELi3EEENS4_18smem_ptr_flag_bitsILi8EEENSQ_INS5_IJNSA_ILi8EEESH_EEENS5_IJSH_SB_EEEEEEEvNS4_8identityESZ_S19_vS1A_EENS_8epilogue10collective6detail29Sm90TmaWarpSpecializedAdapterINS1D_15DefaultEpilogueIaSJ_SJ_NS1C_6thread17LinearCombinationIaLi1EiiLNS1H_9ScaleType4KindE0ELNS_15FloatRoundStyleE2EaEENS1_15EpilogueDefaultEEEEEvvEEEEvNT_6ParamsE:
[----:B------:R-:W0:Y:S01]  /*0000*/  LDC R1, c[0x0][0x28] ;  /* 0x00000a00ff017b82 */ /* 0x000e220000000800 */
[----:B------:R-:W1:Y:S01]  /*0010*/  S2R R4, SR_TID.X ;  /* 0x0000000000047919 */ /* 0x000e620000002100 */
[----:B------:R-:W-:Y:S01]  /*0020*/  ELECT P0, URZ, PT ;  /* 0x00000000003f782f */ /* 0x000fe20003800000 */
[----:B------:R-:W-:Y:S01]  /*0030*/  BSSY B0, `(.L_x_0) ;  /* 0x000000f000007945 */ /* 0x000fe20003800000 */
[--C-:B-1----:R-:W-:Y:S02]  /*0040*/  SHF.R.U32.HI R0, RZ, 0x5, R4.reuse ;  /* 0x00000005ff007819 */ /* 0x102fe40000011604 */
[----:B------:R-:W-:-:S03]  /*0050*/  SHF.R.U32.HI R14, RZ, 0x7, R4 ;  /* 0x00000007ff0e7819 */ /* 0x000fc60000011604 */
[----:B------:R-:W1:Y:S04]  /*0060*/  SHFL.IDX PT, R5, R0, RZ, 0x1f ;  /* 0x00001fff00057589 */ /* 0x000e6800000e0000 */
[----:B------:R2:W3:Y:S01]  /*0070*/  SHFL.IDX PT, R10, R14, RZ, 0x1f ;  /* 0x00001fff0e0a7589 */ /* 0x0004e200000e0000 */
[----:B-1----:R-:W-:-:S13]  /*0080*/  ISETP.NE.OR P0, PT, R5, RZ, !P0 ;  /* 0x000000ff0500720c */ /* 0x002fda0004705670 */
[----:B0-23--:R-:W-:Y:S05]  /*0090*/  @P0 BRA `(.L_x_1) ;  /* 0x0000000000200947 */ /* 0x00dfea0003800000 */
[----:B------:R-:W-:Y:S02]  /*00a0*/  ULDC.64 UR4, c[0x0][0x198] ;  /* 0x0000660000047ab9 */ /* 0x000fe40000000a00 */
[----:B------:R-:W-:Y:S02]  /*00b0*/  UIADD3 UR6, UP0, UR4, 0xf0, URZ ;  /* 0x000000f004067890 */ /* 0x000fe4000ff1e03f */
[----:B------:R-:W-:Y:S02]  /*00c0*/  UIADD3 UR4, UP1, UR4, 0x1f0, URZ ;  /* 0x000001f004047890 */ /* 0x000fe4000ff3e03f */
[----:B------:R-:W-:Y:S02]  /*00d0*/  UIADD3.X UR7, URZ, UR5, URZ, UP0, !UPT ;  /* 0x000000053f077290 */ /* 0x000fe400087fe43f */
[----:B------:R-:W-:-:S07]  /*00e0*/  UIADD3.X UR5, URZ, UR5, URZ, UP1, !UPT ;  /* 0x000000053f057290 */ /* 0x000fce0008ffe43f */
[----:B------:R0:W-:Y:S02]  /*00f0*/  UTMACCTL.PF [UR6] ;  /* 0x00000000060079b9 */ /* 0x0001e40008040000 */
[----:B------:R0:W-:Y:S02]  /*0100*/  UTMACCTL.PF [UR4] ;  /* 0x00000000040079b9 */ /* 0x0001e40008040000 */
[----:B0-----:R-:W-:Y:S01]  /*0110*/  NOP ;  /* 0x0000000000007918 */ /* 0x001fe20000000000 */
.L_x_1:
[----:B------:R-:W-:Y:S05]  /*0120*/  BSYNC B0 ;  /* 0x0000000000007941 */ /* 0x000fea0003800000 */
.L_x_0:
[----:B------:R-:W0:Y:S02]  /*0130*/  SHFL.IDX PT, R2, R0, RZ, 0x1f ;  /* 0x00001fff00027589 */ /* 0x000e2400000e0000 */
[----:B0-----:R-:W-:-:S13]  /*0140*/  ISETP.NE.AND P0, PT, R2, RZ, PT ;  /* 0x000000ff0200720c */ /* 0x001fda0003f05270 */
[----:B------:R-:W-:Y:S05]  /*0150*/  @P0 BRA `(.L_x_2) ;  /* 0x0000000000c40947 */ /* 0x000fea0003800000 */
[----:B------:R-:W-:Y:S01]  /*0160*/  ELECT P0, URZ, PT ;  /* 0x00000000003f782f */ /* 0x000fe20003800000 */
[----:B------:R-:W-:-:S12]  /*0170*/  BSSY B0, `(.L_x_2) ;  /* 0x000002f000007945 */ /* 0x000fd80003800000 */
[----:B------:R-:W-:Y:S05]  /*0180*/  @!P0 BRA `(.L_x_3) ;  /* 0x0000000000b48947 */ /* 0x000fea0003800000 */
[----:B------:R-:W0:Y:S01]  /*0190*/  S2UR UR8, SR_CgaCtaId ;  /* 0x00000000000879c3 */ /* 0x000e220000008800 */
[----:B------:R-:W-:Y:S01]  /*01a0*/  UMOV UR4, 0x400 ;  /* 0x0000040000047882 */ /* 0x000fe20000000000 */
[----:B------:R-:W-:Y:S01]  /*01b0*/  UMOV UR5, 0x1 ;  /* 0x0000000100057882 */ /* 0x000fe20000000000 */
[----:B------:R-:W-:Y:S02]  /*01c0*/  UMOV UR6, 0x100 ;  /* 0x0000010000067882 */ /* 0x000fe40000000000 */
[----:B------:R-:W-:-:S04]  /*01d0*/  UIADD3 UR6, -UR6, 0x100000, URZ ;  /* 0x0010000006067890 */ /* 0x000fc8000fffe13f */
[----:B------:R-:W-:Y:S02]  /*01e0*/  USHF.L.U32 UR7, UR6, 0xb, URZ ;  /* 0x0000000b06077899 */ /* 0x000fe4000800063f */
[----:B------:R-:W-:Y:S02]  /*01f0*/  USHF.L.U32 UR6, UR6, 0x1, URZ ;  /* 0x0000000106067899 */ /* 0x000fe4000800063f */
[----:B0-----:R-:W-:Y:S02]  /*0200*/  ULEA UR8, UR8, UR4, 0x18 ;  /* 0x0000000408087291 */ /* 0x001fe4000f8ec03f */
[----:B------:R-:W-:-:S04]  /*0210*/  UIADD3 UR4, -UR5, 0x100000, URZ ;  /* 0x0010000005047890 */ /* 0x000fc8000fffe13f */
[----:B------:R-:W-:Y:S02]  /*0220*/  USHF.L.U32 UR5, UR4, 0xb, URZ ;  /* 0x0000000b04057899 */ /* 0x000fe4000800063f */
[----:B------:R-:W-:Y:S01]  /*0230*/  USHF.L.U32 UR4, UR4, 0x1, URZ ;  /* 0x0000000104047899 */ /* 0x000fe2000800063f */
[----:B------:R-:W0:Y:S11]  /*0240*/  FENCE.VIEW.ASYNC.S ;  /* 0x00000000000073c6 */ /* 0x000e360000000000 */
[----:B0-----:R0:W1:Y:S01]  /*0250*/  SYNCS.EXCH.64 URZ, [UR8], UR4 ;  /* 0x00000004083f75b2 */ /* 0x0010620008000100 */
[----:B------:R0:W2:Y:S01]  /*0260*/  SYNCS.EXCH.64 URZ, [UR8+0x80], UR6 ;  /* 0x00008006083f75b2 */ /* 0x0000a20008000100 */
[----:B------:R0:W3:Y:S01]  /*0270*/  SYNCS.EXCH.64 URZ, [UR8+0x8], UR4 ;  /* 0x00000804083f75b2 */ /* 0x0000e20008000100 */
[----:B------:R0:W4:Y:S01]  /*0280*/  SYNCS.EXCH.64 URZ, [UR8+0x88], UR6 ;  /* 0x00008806083f75b2 */ /* 0x0001220008000100 */
[----:B------:R0:W0:Y:S01]  /*0290*/  SYNCS.EXCH.64 URZ, [UR8+0x10], UR4 ;  /* 0x00001004083f75b2 */ /* 0x0000220008000100 */
        /* <DEDUP_REMOVED lines=27> */
[----:B-1234-:R-:W-:Y:S01]  /*0450*/  NOP ;  /* 0x0000000000007918 */ /* 0x01efe20000000000 */
.L_x_3:
[----:B0-----:R-:W-:Y:S05]  /*0460*/  BSYNC B0 ;  /* 0x0000000000007941 */ /* 0x001fea0003800000 */
.L_x_2:
[----:B------:R-:W0:Y:S01]  /*0470*/  SHFL.IDX PT, R0, R0, RZ, 0x1f ;  /* 0x00001fff00007589 */ /* 0x000e2200000e0000 */
[----:B------:R-:W-:Y:S01]  /*0480*/  ELECT P0, URZ, PT ;  /* 0x00000000003f782f */ /* 0x000fe20003800000 */
[----:B------:R-:W1:Y:S01]  /*0490*/  LDC R2, c[0x0][0x65c] ;  /* 0x00019700ff027b82 */ /* 0x000e620000000800 */
[----:B------:R-:W-:Y:S01]  /*04a0*/  UMOV UR4, 0x20 ;  /* 0x0000002000047882 */ /* 0x000fe20000000000 */
[----:B------:R-:W2:Y:S01]  /*04b0*/  S2R R3, SR_CTAID.Y ;  /* 0x0000000000037919 */ /* 0x000ea20000002600 */
[----:B------:R-:W-:Y:S01]  /*04c0*/  NOP ;  /* 0x0000000000007918 */ /* 0x000fe20000000000 */
[----:B------:R-:W-:Y:S01]  /*04d0*/  ISETP.NE.AND P2, PT, R10, RZ, PT ;  /* 0x000000ff0a00720c */ /* 0x000fe20003f45270 */
[----:B------:R-:W-:Y:S01]  /*04e0*/  NOP ;  /* 0x0000000000007918 */ /* 0x000fe20000000000 */
[----:B------:R-:W3:Y:S01]  /*04f0*/  S2R R6, SR_CTAID.X ;  /* 0x0000000000067919 */ /* 0x000ee20000002500 */
[----:B------:R-:W-:Y:S01]  /*0500*/  IMAD.MOV.U32 R7, RZ, RZ, RZ ;  /* 0x000000ffff077224 */ /* 0x000fe200078e00ff */
[----:B------:R-:W-:-:S02]  /*0510*/  LOP3.LUT R19, R19, 0xfbffffff, RZ, 0xc0, !PT ;  /* 0xfbffffff13137812 */ /* 0x000fc400078ec0ff */
[----:B0-----:R-:W-:Y:S02]  /*0520*/  ISETP.NE.OR P0, PT, R0, RZ, !P0 ;  /* 0x000000ff0000720c */ /* 0x001fe40004705670 */
[----:B-1----:R-:W-:Y:S02]  /*0530*/  ISETP.NE.AND P3, PT, R2, 0x1, PT ;  /* 0x000000010200780c */ /* 0x002fe40003f65270 */
[----:B------:R-:W-:-:S04]  /*0540*/  SHF.R.S32.HI R0, RZ, 0x1f, R5 ;  /* 0x0000001fff007819 */ /* 0x000fc80000011405 */
[----:B------:R-:W-:-:S04]  /*0550*/  LEA.HI R0, R0, R5, RZ, 0x2 ;  /* 0x0000000500007211 */ /* 0x000fc800078f10ff */
[----:B------:R-:W-:Y:S01]  /*0560*/  LOP3.LUT R0, R0, 0xfffffffc, RZ, 0xc0, !PT ;  /* 0xfffffffc00007812 */ /* 0x000fe200078ec0ff */
[----:B------:R-:W-:Y:S01]  /*0570*/  VOTEU.ALL UP0, P0 ;  /* 0x00000000003f7886 */ /* 0x000fe20000000000 */
[----:B------:R-:W-:Y:S01]  /*0580*/  VOTEU.ALL UP1, P0 ;  /* 0x00000000003f7886 */ /* 0x000fe20000020000 */
[----:B------:R-:W3:Y:S01]  /*0590*/  @P3 LDC R17, c[0x0][0x10] ;  /* 0x00000400ff113b82 */ /* 0x000ee20000000800 */
[----:B--2---:R-:W-:Y:S01]  /*05a0*/  @P3 IMAD.MOV.U32 R8, RZ, RZ, R3 ;  /* 0x000000ffff083224 */ /* 0x004fe200078e0003 */
[----:B------:R-:W-:Y:S01]  /*05b0*/  @P3 LOP3.LUT R19, R19, 0x4000000, RZ, 0xfc, !PT ;  /* 0x0400000013133812 */ /* 0x000fe200078efcff */
[----:B------:R-:W-:Y:S01]  /*05c0*/  @!UP0 UMOV UR6, 0x400 ;  /* 0x0000040000068882 */ /* 0x000fe20000000000 */
[----:B------:R-:W-:-:S04]  /*05d0*/  @!UP0 UIADD3 UR4, -UR4, 0x100000, URZ ;  /* 0x0010000004048890 */ /* 0x000fc8000fffe13f */
[----:B------:R-:W-:Y:S02]  /*05e0*/  @!UP0 USHF.L.U32 UR5, UR4, 0xb, URZ ;  /* 0x0000000b04058899 */ /* 0x000fe4000800063f */
[----:B------:R-:W-:Y:S01]  /*05f0*/  @!UP0 USHF.L.U32 UR4, UR4, 0x1, URZ ;  /* 0x0000000104048899 */ /* 0x000fe2000800063f */
[----:B------:R-:W-:Y:S02]  /*0600*/  IMAD.IADD R0, R5, 0x1, -R0 ;  /* 0x0000000105007824 */ /* 0x000fe400078e0a00 */
[----:B------:R-:W-:Y:S01]  /*0610*/  @P3 IMAD.MOV.U32 R9, RZ, RZ, RZ ;  /* 0x000000ffff093224 */ /* 0x000fe200078e00ff */
[----:B------:R-:W0:Y:S01]  /*0620*/  @!UP0 S2UR UR7, SR_CgaCtaId ;  /* 0x00000000000789c3 */ /* 0x000e220000008800 */
[----:B------:R-:W-:Y:S01]  /*0630*/  @P3 IMAD.MOV.U32 R5, RZ, RZ, RZ ;  /* 0x000000ffff053224 */ /* 0x000fe200078e00ff */
[----:B------:R-:W-:-:S06]  /*0640*/  ISETP.NE.AND P1, PT, R0, 0x3, PT ;  /* 0x000000030000780c */ /* 0x000fcc0003f25270 */
[----:B------:R-:W1:Y:S01]  /*0650*/  @!P3 LDC R11, c[0x0][0xc] ;  /* 0x00000300ff0bbb82 */ /* 0x000e620000000800 */
[----:B---3--:R-:W-:-:S04]  /*0660*/  @P3 IMAD.WIDE.U32 R16, R6, R17, R8 ;  /* 0x0000001106103225 */ /* 0x008fc800078e0008 */
[----:B------:R-:W-:Y:S01]  /*0670*/  @P3 IMAD.IADD R17, R17, 0x1, R5 ;  /* 0x0000000111113824 */ /* 0x000fe200078e0205 */
[----:B------:R-:W-:Y:S01]  /*0680*/  LOP3.LUT R5, R4, 0x7f, RZ, 0xc0, !PT ;  /* 0x0000007f04057812 */ /* 0x000fe200078ec0ff */
[----:B0-----:R-:W-:Y:S01]  /*0690*/  @!UP0 ULEA UR8, UR7, UR6, 0x18 ;  /* 0x0000000607088291 */ /* 0x001fe2000f8ec03f */
[----:B------:R-:W-:Y:S02]  /*06a0*/  VOTEU.ALL UP0, P0 ;  /* 0x00000000003f7886 */ /* 0x000fe40000000000 */
[----:B------:R-:W-:Y:S01]  /*06b0*/  ULDC UR6, c[0x0][0xc] ;  /* 0x0000030000067ab9 */ /* 0x000fe20000000800 */
[----:B------:R-:W-:Y:S01]  /*06c0*/  ISETP.EQ.OR P0, PT, R0, RZ, !P1 ;  /* 0x000000ff0000720c */ /* 0x000fe20004f02670 */
[----:B------:R-:W-:-:S03]  /*06d0*/  ULDC UR7, c[0x0][0x10] ;  /* 0x0000040000077ab9 */ /* 0x000fc60000000800 */
[C---:B------:R-:W-:Y:S01]  /*06e0*/  ISETP.EQ.AND P0, PT, R10.reuse, RZ, P0 ;  /* 0x000000ff0a00720c */ /* 0x040fe20000702270 */
[----:B------:R-:W-:Y:S02]  /*06f0*/  VIADD R10, R10, 0xffffffff ;  /* 0xffffffff0a0a7836 */ /* 0x000fe40000000000 */
[----:B-1----:R-:W-:Y:S01]  /*0700*/  @!P3 IMAD.WIDE.U32 R8, R11, R3, R6 ;  /* 0x000000030b08b225 */ /* 0x002fe200078e0006 */
[----:B------:R-:W0:Y:S02]  /*0710*/  FENCE.VIEW.ASYNC.S ;  /* 0x00000000000073c6 */ /* 0x000e240000000000 */
[----:B0-----:R-:W0:Y:S01]  /*0720*/  @!UP0 SYNCS.EXCH.64 URZ, [UR8+0x110], UR4 ;  /* 0x00011004083f85b2 */ /* 0x001e220008000100 */
[----:B------:R-:W-:Y:S02]  /*0730*/  SEL R18, RZ, 0x1, !P0 ;  /* 0x00000001ff127807 */ /* 0x000fe40004000000 */
[----:B------:R-:W-:Y:S01]  /*0740*/  ISETP.GE.U32.AND P1, PT, R10, 0x2, PT ;  /* 0x000000020a00780c */ /* 0x000fe20003f26070 */
[----:B------:R-:W-:-:S02]  /*0750*/  @!P3 IMAD.MOV.U32 R16, RZ, RZ, R8 ;  /* 0x000000ffff10b224 */ /* 0x000fc400078e0008 */
[----:B------:R-:W-:Y:S01]  /*0760*/  @!P3 IMAD.MOV.U32 R17, RZ, RZ, R9 ;  /* 0x000000ffff11b224 */ /* 0x000fe200078e0009 */
[----:B------:R-:W-:Y:S01]  /*0770*/  SEL R18, R18, 0x2, P1 ;  /* 0x0000000212127807 */ /* 0x000fe20000800000 */
[----:B------:R1:W0:Y:S01]  /*0780*/  @!UP1 SYNCS.EXCH.64 URZ, [UR8+0x118], UR4 ;  /* 0x00011804083f95b2 */ /* 0x0002220008000100 */
[----:B------:R-:W-:Y:S01]  /*0790*/  NOP ;  /* 0x0000000000007918 */ /* 0x000fe20000000000 */
[----:B-1----:R-:W-:-:S03]  /*07a0*/  UIMAD.WIDE.U32 UR4, UR6, UR7, URZ ;  /* 0x00000007060472a5 */ /* 0x002fc6000f8e003f */
[----:B------:R-:W-:Y:S02]  /*07b0*/  ULDC UR6, c[0x0][0x14] ;  /* 0x0000050000067ab9 */ /* 0x000fe40000000800 */
[----:B------:R-:W-:Y:S02]  /*07c0*/  UIMAD.WIDE.U32 UR36, UR4, UR6, URZ ;  /* 0x00000006042472a5 */ /* 0x000fe4000f8e003f */
[----:B------:R-:W-:-:S04]  /*07d0*/  UIMAD UR42, UR5, UR6, URZ ;  /* 0x00000006052a72a4 */ /* 0x000fc8000f8e023f */
[----:B------:R-:W-:Y:S01]  /*07e0*/  UIADD3 UR42, UR37, UR42, URZ ;  /* 0x0000002a252a7290 */ /* 0x000fe2000fffe03f */
[----:B0-----:R-:W-:Y:S06]  /*07f0*/  BAR.SYNC.DEFER_BLOCKING 0x0 ;  /* 0x0000000000007b1d */ /* 0x001fec0000010000 */
[----:B------:R-:W-:Y:S05]  /*0800*/  @!P2 BRA `(.L_x_4) ;  /* 0x0000007c002ca947 */ /* 0x000fea0003800000 */
[----:B------:R-:W-:-:S13]  /*0810*/  ISETP.GT.U32.AND P0, PT, R10, 0x1, PT ;  /* 0x000000010a00780c */ /* 0x000fda0003f04070 */
[----:B------:R-:W-:Y:S05]  /*0820*/  @P0 EXIT ;  /* 0x000000000000094d */ /* 0x000fea0003800000 */
[----:B------:R-:W-:Y:S01]  /*0830*/  ULDC.64 UR4, c[0x0][0x650] ;  /* 0x0001940000047ab9 */ /* 0x000fe20000000a00 */
[----:B------:R-:W-:Y:S01]  /*0840*/  PRMT R0, RZ, 0x7610, R0 ;  /* 0x00007610ff007816 */ /* 0x000fe20000000000 */
[----:B------:R-:W-:Y:S01]  /*0850*/  IMAD.MOV.U32 R135, RZ, RZ, -0x1 ;  /* 0xffffffffff877424 */ /* 0x000fe200078e00ff */
[----:B------:R-:W-:Y:S01]  /*0860*/  ISETP.GE.U32.AND P0, PT, R16, UR4, PT ;  /* 0x0000000410007c0c */ /* 0x000fe2000bf06070 */
[----:B------:R-:W-:Y:S02]  /*0870*/  IMAD.MOV.U32 R133, RZ, RZ, -0x1 ;  /* 0xffffffffff857424 */ /* 0x000fe400078e00ff */
[----:B------:R-:W-:Y:S01]  /*0880*/  IMAD.MOV.U32 R132, RZ, RZ, -0x1 ;  /* 0xffffffffff847424 */ /* 0x000fe200078e00ff */
[----:B------:R-:W-:-:S13]  /*0890*/  ISETP.GE.U32.AND.EX P0, PT, R17, UR5, PT, P0 ;  /* 0x0000000511007c0c */ /* 0x000fda000bf06100 */
[----:B------:R-:W-:Y:S05]  /*08a0*/  @P0 BRA `(.L_x_5) ;  /* 0x0000000400540947 */ /* 0x000fea0003800000 */
[----:B------:R-:W0:Y:S01]  /*08b0*/  LDC.64 R20, c[0x0][0x628] ;  /* 0x00018a00ff147b82 */ /* 0x000e220000000a00 */
[----:B------:R-:W-:Y:S02]  /*08c0*/  IMAD.MOV.U32 R8, RZ, RZ, R16 ;  /* 0x000000ffff087224 */ /* 0x000fe400078e0010 */
[----:B------:R-:W-:-:S05]  /*08d0*/  IMAD.MOV.U32 R9, RZ, RZ, R17 ;  /* 0x000000ffff097224 */ /* 0x000fca00078e0011 */
[----:B------:R-:W1:Y:S08]  /*08e0*/  LDC R0, c[0x0][0x630] ;  /* 0x00018c00ff007b82 */ /* 0x000e700000000800 */
[----:B------:R-:W2:Y:S01]  /*08f0*/  LDC.64 R22, c[0x0][0x620] ;  /* 0x00018800ff167b82 */ /* 0x000ea20000000a00 */
[----:B0-----:R-:W-:-:S04]  /*0900*/  ISETP.NE.U32.AND P0, PT, R20, RZ, PT ;  /* 0x000000ff1400720c */ /* 0x001fc80003f05070 */
[----:B------:R-:W-:-:S13]  /*0910*/  ISETP.NE.AND.EX P0, PT, R21, RZ, PT, P0 ;  /* 0x000000ff1500720c */ /* 0x000fda0003f05300 */
[----:B-12---:R-:W-:Y:S05]  /*0920*/  @!P0 BRA `(.L_x_6) ;  /* 0x0000000000288947 */ /* 0x006fea0003800000 */
[----:B------:R-:W0:Y:S02]  /*0930*/  LDC R13, c[0x0][0x634] ;  /* 0x00018d00ff0d7b82 */ /* 0x000e240000000800 */
[----:B0-----:R-:W-:-:S05]  /*0940*/  IADD3 R13, P0, R16, R13, RZ ;  /* 0x0000000d100d7210 */ /* 0x001fca0007f1e0ff */
[----:B------:R-:W-:-:S04]  /*0950*/  IMAD.X R15, RZ, RZ, R17, P0 ;  /* 0x000000ffff0f7224 */ /* 0x000fc800000e0611 */
[----:B------:R-:W-:-:S04]  /*0960*/  IMAD.WIDE.U32 R8, R15, R20, RZ ;  /* 0x000000140f087225 */ /* 0x000fc800078e00ff */
[----:B------:R-:W-:-:S04]  /*0970*/  IMAD.WIDE.U32 R10, P0, R13, R21, R8 ;  /* 0x000000150d0a7225 */ /* 0x000fc80007800008 */
[----:B------:R-:W-:-:S04]  /*0980*/  IMAD.WIDE.U32 R8, R13, R20, RZ ;  /* 0x000000140d087225 */ /* 0x000fc800078e00ff */
[----:B------:R-:W-:Y:S01]  /*0990*/  IMAD.X R13, RZ, RZ, RZ, P0 ;  /* 0x000000ffff0d7224 */ /* 0x000fe200000e06ff */
[----:B------:R-:W-:Y:S01]  /*09a0*/  IADD3 RZ, P0, R9, R10, RZ ;  /* 0x0000000a09ff7210 */ /* 0x000fe20007f1e0ff */
[----:B------:R-:W-:-:S04]  /*09b0*/  IMAD.MOV.U32 R12, RZ, RZ, R11 ;  /* 0x000000ffff0c7224 */ /* 0x000fc800078e000b */
[----:B------:R-:W-:-:S08]  /*09c0*/  IMAD.WIDE.U32.X R8, R15, R21, R12, P0 ;  /* 0x000000150f087225 */ /* 0x000fd000000e040c */
.L_x_6:
[-CC-:B------:R-:W-:Y:S01]  /*09d0*/  SHF.R.U64 R132, R8, R0.reuse, R9.reuse ;  /* 0x0000000008847219 */ /* 0x180fe20000001209 */
[----:B------:R-:W0:Y:S01]  /*09e0*/  LDC R12, c[0x0][0x618] ;  /* 0x00018600ff0c7b82 */ /* 0x000e220000000800 */
[----:B------:R-:W-:Y:S01]  /*09f0*/  SHF.R.U32.HI R7, RZ, R0, R9 ;  /* 0x00000000ff077219 */ /* 0x000fe20000011609 */
[----:B------:R-:W-:Y:S01]  /*0a00*/  ULDC UR4, c[0x0][0x150] ;  /* 0x0000540000047ab9 */ /* 0x000fe20000000800 */
[----:B------:R-:W-:Y:S02]  /*0a10*/  IADD3 R11, P0, RZ, -R132, RZ ;  /* 0x80000084ff0b7210 */ /* 0x000fe40007f1e0ff */
[----:B------:R-:W-:-:S03]  /*0a20*/  I2FP.F32.U32 R0, R6 ;  /* 0x0000000600007245 */ /* 0x000fc60000201000 */
[----:B------:R-:W1:Y:S01]  /*0a30*/  LDC.64 R30, c[0x0][0x640] ;  /* 0x00019000ff1e7b82 */ /* 0x000e620000000a00 */
[----:B------:R-:W-:Y:S02]  /*0a40*/  IMAD.X R13, RZ, RZ, ~R7, P0 ;  /* 0x000000ffff0d7224 */ /* 0x000fe400000e0e07 */
[----:B------:R-:W-:Y:S01]  /*0a50*/  FMUL R0, R0, UR4 ;  /* 0x0000000400007c20 */ /* 0x000fe20008400000 */
[----:B------:R-:W-:Y:S01]  /*0a60*/  IMAD.WIDE.U32 R8, R11, R22, R16 ;  /* 0x000000160b087225 */ /* 0x000fe200078e0010 */
[----:B------:R-:W-:-:S03]  /*0a70*/  ULDC UR4, c[0x0][0x154] ;  /* 0x0000550000047ab9 */ /* 0x000fc60000000800 */
[----:B------:R-:W-:Y:S01]  /*0a80*/  IMAD R10, R13, R22, RZ ;  /* 0x000000160d0a7224 */ /* 0x000fe200078e02ff */
[----:B------:R-:W2:Y:S01]  /*0a90*/  LDC R7, c[0x0][0x144] ;  /* 0x00005100ff077b82 */ /* 0x000ea20000000800 */
[----:B------:R-:W3:Y:S02]  /*0aa0*/  F2I.U32.TRUNC.NTZ R0, R0 ;  /* 0x0000000000007305 */ /* 0x000ee4000020f000 */
[----:B------:R-:W-:-:S04]  /*0ab0*/  IMAD R11, R11, R23, R10 ;  /* 0x000000170b0b7224 */ /* 0x000fc800078e020a */
[----:B------:R-:W-:Y:S01]  /*0ac0*/  IMAD.IADD R9, R9, 0x1, R11 ;  /* 0x0000000109097824 */ /* 0x000fe200078e020b */
[----:B------:R-:W4:Y:S01]  /*0ad0*/  LDC R24, c[0x0][0x608] ;  /* 0x00018200ff187b82 */ /* 0x000f220000000800 */
[----:B------:R-:W-:-:S03]  /*0ae0*/  IMAD.MOV.U32 R11, RZ, RZ, -0x1 ;  /* 0xffffffffff0b7424 */ /* 0x000fc600078e00ff */
[-CC-:B0-----:R-:W-:Y:S02]  /*0af0*/  SHF.R.U64 R22, R8, R12.reuse, R9.reuse ;  /* 0x0000000c08167219 */ /* 0x181fe40000001209 */
[----:B------:R-:W-:Y:S02]  /*0b00*/  I2FP.F32.U32 R8, R3 ;  /* 0x0000000300087245 */ /* 0x000fe40000201000 */
[----:B------:R-:W0:Y:S01]  /*0b10*/  LDC R28, c[0x0][0x658] ;  /* 0x00019600ff1c7b82 */ /* 0x000e220000000800 */
[----:B-1----:R-:W-:Y:S01]  /*0b20*/  ISETP.NE.U32.AND P0, PT, R30, RZ, PT ;  /* 0x000000ff1e00720c */ /* 0x002fe20003f05070 */
[----:B---3--:R-:W-:Y:S02]  /*0b30*/  IMAD.MOV R10, RZ, RZ, -R0 ;  /* 0x000000ffff0a7224 */ /* 0x008fe400078e0a00 */
[----:B------:R-:W-:Y:S01]  /*0b40*/  FMUL R8, R8, UR4 ;  /* 0x0000000408087c20 */ /* 0x000fe20008400000 */
[----:B------:R-:W-:Y:S02]  /*0b50*/  SHF.R.U32.HI R9, RZ, R12, R9 ;  /* 0x0000000cff097219 */ /* 0x000fe40000011609 */
[----:B------:R-:W-:Y:S01]  /*0b60*/  ISETP.NE.AND.EX P0, PT, R31, RZ, PT, P0 ;  /* 0x000000ff1f00720c */ /* 0x000fe20003f05300 */
[----:B------:R1:W3:Y:S01]  /*0b70*/  F2I.U32.TRUNC.NTZ R15, R8 ;  /* 0x00000008000f7305 */ /* 0x0002e2000020f000 */
[----:B------:R-:W1:Y:S01]  /*0b80*/  LDC R20, c[0x0][0x148] ;  /* 0x00005200ff147b82 */ /* 0x000e620000000800 */
[----:B--2---:R-:W-:-:S07]  /*0b90*/  IMAD R0, R7, R10, R6 ;  /* 0x0000000a07007224 */ /* 0x004fce00078e0206 */
[----:B------:R-:W2:Y:S01]  /*0ba0*/  LDC R26, c[0x0][0x600] ;  /* 0x00018000ff1a7b82 */ /* 0x000ea20000000800 */
[-CC-:B----4-:R-:W-:Y:S02]  /*0bb0*/  SHF.R.U64 R32, R22, R24.reuse, R9.reuse ;  /* 0x0000001816207219 */ /* 0x190fe40000001209 */
[----:B------:R-:W-:Y:S01]  /*0bc0*/  SHF.R.U32.HI R7, RZ, R24, R9 ;  /* 0x00000018ff077219 */ /* 0x000fe20000011609 */
[----:B------:R-:W-:-:S04]  /*0bd0*/  IMAD.MOV.U32 R9, RZ, RZ, 0x1 ;  /* 0x00000001ff097424 */ /* 0x000fc800078e00ff */
[----:B------:R-:W4:Y:S01]  /*0be0*/  LDC R23, c[0x0][0x648] ;  /* 0x00019200ff177b82 */ /* 0x000f220000000800 */
[-C--:B0-----:R-:W-:Y:S02]  /*0bf0*/  SHF.L.U32 R6, R11, R28.reuse, RZ ;  /* 0x0000001c0b067219 */ /* 0x081fe400000006ff */
[--C-:B------:R-:W-:Y:S02]  /*0c00*/  SHF.R.U64 R24, R32, R28, R7.reuse ;  /* 0x0000001c20187219 */ /* 0x100fe40000001207 */
[----:B------:R-:W-:Y:S02]  /*0c10*/  LOP3.LUT R13, RZ, R6, RZ, 0x33, !PT ;  /* 0x00000006ff0d7212 */ /* 0x000fe400078e33ff */
[-C--:B------:R-:W-:Y:S01]  /*0c20*/  SHF.R.U32.HI R7, RZ, R28.reuse, R7 ;  /* 0x0000001cff077219 */ /* 0x080fe20000011607 */
[----:B------:R-:W0:Y:S01]  /*0c30*/  LDC R25, c[0x0][0x638] ;  /* 0x00018e00ff197b82 */ /* 0x000e220000000800 */
[----:B------:R-:W-:Y:S01]  /*0c40*/  SHF.L.U32 R12, R9, R28, RZ ;  /* 0x0000001c090c7219 */ /* 0x000fe200000006ff */
[----:B------:R-:W-:-:S06]  /*0c50*/  IMAD.MOV.U32 R6, RZ, RZ, R24 ;  /* 0x000000ffff067224 */ /* 0x000fcc00078e0018 */
[----:B------:R-:W0:Y:S01]  /*0c60*/  LDC R135, c[0x0][0x610] ;  /* 0x00018400ff877b82 */ /* 0x000e220000000800 */
[----:B-1-3--:R-:W-:Y:S05]  /*0c70*/  @!P0 BRA `(.L_x_7) ;  /* 0x0000000000288947 */ /* 0x00afea0003800000 */
[----:B------:R-:W1:Y:S02]  /*0c80*/  LDC R11, c[0x0][0x64c] ;  /* 0x00019300ff0b7b82 */ /* 0x000e640000000800 */
[----:B-1----:R-:W-:-:S05]  /*0c90*/  IADD3 R11, P0, R24, R11, RZ ;  /* 0x0000000b180b7210 */ /* 0x002fca0007f1e0ff */
        /* <DEDUP_REMOVED lines=8> */
.L_x_7:
[----:B----4-:R-:W-:Y:S01]  /*0d20*/  SHF.R.U64 R6, R6, R23, R7 ;  /* 0x0000001706067219 */ /* 0x010fe20000001207 */
[----:B--2---:R-:W-:Y:S01]  /*0d30*/  VIADD R7, R26, 0xffffffff ;  /* 0xffffffff1a077836 */ /* 0x004fe20000000000 */
[----:B------:R-:W-:Y:S01]  /*0d40*/  LOP3.LUT R13, R32, R13, RZ, 0xc0, !PT ;  /* 0x0000000d200d7212 */ /* 0x000fe200078ec0ff */
[----:B------:R-:W-:Y:S02]  /*0d50*/  IMAD.MOV R15, RZ, RZ, -R15 ;  /* 0x000000ffff0f7224 */ /* 0x000fe400078e0a0f */
[----:B------:R-:W-:Y:S02]  /*0d60*/  IMAD.MOV R8, RZ, RZ, -R6 ;  /* 0x000000ffff087224 */ /* 0x000fe400078e0a06 */
[----:B------:R-:W-:Y:S01]  /*0d70*/  IMAD R13, R12, R6, R13 ;  /* 0x000000060c0d7224 */ /* 0x000fe200078e020d */
[----:B------:R-:W-:Y:S01]  /*0d80*/  LOP3.LUT R6, R22, R7, RZ, 0xc0, !PT ;  /* 0x0000000716067212 */ /* 0x000fe200078ec0ff */
[----:B------:R-:W-:Y:S02]  /*0d90*/  @P3 IMAD R0, R20, R15, R3 ;  /* 0x0000000f14003224 */ /* 0x000fe400078e0203 */
[----:B0-----:R-:W-:-:S02]  /*0da0*/  IMAD R3, R8, R25, R24 ;  /* 0x0000001908037224 */ /* 0x001fc400078e0218 */
[----:B------:R-:W-:Y:S02]  /*0db0*/  IMAD R135, R13, R135, R0 ;  /* 0x000000870d877224 */ /* 0x000fe400078e0200 */
[----:B------:R-:W-:Y:S02]  /*0dc0*/  IMAD R6, R3, R26, R6 ;  /* 0x0000001a03067224 */ /* 0x000fe400078e0206 */
[----:B------:R-:W-:-:S03]  /*0dd0*/  IMAD.MOV.U32 R0, RZ, RZ, 0x1 ;  /* 0x00000001ff007424 */ /* 0x000fc600078e00ff */
[----:B------:R-:W-:Y:S02]  /*0de0*/  SEL R133, R6, R135, !P3 ;  /* 0x0000008706857207 */ /* 0x000fe40005800000 */
[----:B------:R-:W-:-:S07]  /*0df0*/  SEL R135, R135, R6, !P3 ;  /* 0x0000000687877207 */ /* 0x000fce0005800000 */
.L_x_5:
[----:B------:R-:W-:-:S08]  /*0e00*/  NOP ;  /* 0x0000000000007918 */ /* 0x000fd00000000000 */
[----:B------:R-:W0:Y:S02]  /*0e10*/  USETMAXREG.TRY_ALLOC.CTAPOOL UP0, 0xe8 ;  /* 0x000000e8000079c8 */ /* 0x000e240008000600 */
[----:B0-----:R-:W-:-:S13]  /*0e20*/  PLOP3.LUT P0, PT, PT, PT, UP0, 0x80, 0x0 ;  /* 0x000000000000781c */ /* 0x001fda0003f0f008 */
[----:B------:R-:W-:Y:S05]  /*0e30*/  @!P0 BRA `(.L_x_5) ;  /* 0xfffffffc00f08947 */ /* 0x000fea000383ffff */
[----:B------:R-:W-:Y:S01]  /*0e40*/  ULDC.64 UR4, c[0x0][0x598] ;  /* 0x0001660000047ab9 */ /* 0x000fe20000000a00 */
[----:B------:R-:W-:Y:S01]  /*0e50*/  ULDC.64 UR38, c[0x0][0x208] ;  /* 0x0000820000267ab9 */ /* 0x000fe20000000a00 */
[----:B------:R-:W-:-:S04]  /*0e60*/  ISETP.NE.U32.AND P0, PT, RZ, UR4, PT ;  /* 0x00000004ff007c0c */ /* 0x000fc8000bf05070 */
[----:B------:R-:W-:-:S13]  /*0e70*/  ISETP.NE.AND.EX P0, PT, RZ, UR5, PT, P0 ;  /* 0x00000005ff007c0c */ /* 0x000fda000bf05300 */
[----:B------:R-:W-:Y:S05]  /*0e80*/  @!P0 BRA `(.L_x_8) ;  /* 0x00000000001c8947 */ /* 0x000fea0003800000 */
[----:B------:R-:W0:Y:S02]  /*0e90*/  LDC.64 R6, c[0x0][0x598] ;  /* 0x00016600ff067b82 */ /* 0x000e240000000a00 */
[----:B0-----:R-:W2:Y:S02]  /*0ea0*/  LDG.E.64 R6, desc[UR38][R6.64] ;  /* 0x0000002606067981 */ /* 0x001ea4000c1e1b00 */
[----:B--2---:R-:W-:-:S04]  /*0eb0*/  ISETP.NE.U32.AND P0, PT, R6, RZ, PT ;  /* 0x000000ff0600720c */ /* 0x004fc80003f05070 */
[----:B------:R-:W-:-:S13]  /*0ec0*/  ISETP.NE.AND.EX P0, PT, R7, RZ, PT, P0 ;  /* 0x000000ff0700720c */ /* 0x000fda0003f05300 */
[----:B------:R-:W-:Y:S05]  /*0ed0*/  @!P0 BRA `(.L_x_8) ;  /* 0x0000000000088947 */ /* 0x000fea0003800000 */
[----:B------:R0:W5:Y:S01]  /*0ee0*/  LD.E R22, desc[UR38][R6.64] ;  /* 0x0000002606167980 */ /* 0x000162000c101900 */
[----:B------:R-:W-:Y:S05]  /*0ef0*/  BRA `(.L_x_9) ;  /* 0x0000000000247947 */ /* 0x000fea0003800000 */
.L_x_8:
[----:B------:R-:W-:Y:S02]  /*0f00*/  ULDC.64 UR4, c[0x0][0x588] ;  /* 0x0001620000047ab9 */ /* 0x000fe40000000a00 */
[----:B------:R-:W-:-:S04]  /*0f10*/  ISETP.NE.U32.AND P0, PT, RZ, UR4, PT ;  /* 0x00000004ff007c0c */ /* 0x000fc8000bf05070 */
[----:B------:R-:W-:-:S13]  /*0f20*/  ISETP.NE.AND.EX P0, PT, RZ, UR5, PT, P0 ;  /* 0x00000005ff007c0c */ /* 0x000fda000bf05300 */
[----:B------:R-:W-:Y:S05]  /*0f30*/  @!P0 BRA `(.L_x_10) ;  /* 0x00000000000c8947 */ /* 0x000fea0003800000 */
[----:B------:R-:W0:Y:S02]  /*0f40*/  LDC.64 R22, c[0x0][0x588] ;  /* 0x00016200ff167b82 */ /* 0x000e240000000a00 */
[----:B0-----:R1:W5:Y:S01]  /*0f50*/  LDG.E R22, desc[UR38][R22.64] ;  /* 0x0000002616167981 */ /* 0x001362000c1e1900 */
[----:B------:R-:W-:Y:S05]  /*0f60*/  BRA `(.L_x_9) ;  /* 0x0000000000087947 */ /* 0x000fea0003800000 */
.L_x_10:
[----:B------:R-:W-:Y:S02]  /*0f70*/  ULDC UR4, c[0x0][0x580] ;  /* 0x0001600000047ab9 */ /* 0x000fe40000000800 */
[----:B------:R-:W-:-:S07]  /*0f80*/  IMAD.U32 R22, RZ, RZ, UR4 ;  /* 0x00000004ff167e24 */ /* 0x000fce000f8e00ff */
.L_x_9:
[----:B------:R-:W-:Y:S02]  /*0f90*/  ULDC.64 UR4, c[0x0][0x5a0] ;  /* 0x0001680000047ab9 */ /* 0x000fe40000000a00 */
[----:B------:R-:W-:-:S04]  /*0fa0*/  ISETP.NE.U32.AND P0, PT, RZ, UR4, PT ;  /* 0x00000004ff007c0c */ /* 0x000fc8000bf05070 */
[----:B------:R-:W-:-:S13]  /*0fb0*/  ISETP.NE.AND.EX P0, PT, RZ, UR5, PT, P0 ;  /* 0x00000005ff007c0c */ /* 0x000fda000bf05300 */
[----:B------:R-:W-:Y:S05]  /*0fc0*/  @!P0 BRA `(.L_x_11) ;  /* 0x00000000001c8947 */ /* 0x000fea0003800000 */
[----:B0-----:R-:W0:Y:S02]  /*0fd0*/  LDC.64 R6, c[0x0][0x5a0] ;  /* 0x00016800ff067b82 */ /* 0x001e240000000a00 */
[----:B0-----:R-:W2:Y:S02]  /*0fe0*/  LDG.E.64 R6, desc[UR38][R6.64] ;  /* 0x0000002606067981 */ /* 0x001ea4000c1e1b00 */
[----:B--2---:R-:W-:-:S04]  /*0ff0*/  ISETP.NE.U32.AND P0, PT, R6, RZ, PT ;  /* 0x000000ff0600720c */ /* 0x004fc80003f05070 */
[----:B------:R-:W-:-:S13]  /*1000*/  ISETP.NE.AND.EX P0, PT, R7, RZ, PT, P0 ;  /* 0x000000ff0700720c */ /* 0x000fda0003f05300 */
[----:B------:R-:W-:Y:S05]  /*1010*/  @!P0 BRA `(.L_x_11) ;  /* 0x0000000000088947 */ /* 0x000fea0003800000 */
[----:B-1----:R0:W5:Y:S01]  /*1020*/  LD.E R23, desc[UR38][R6.64] ;  /* 0x0000002606177980 */ /* 0x002162000c101900 */
[----:B------:R-:W-:Y:S05]  /*1030*/  BRA `(.L_x_12) ;  /* 0x0000000000247947 */ /* 0x000fea0003800000 */
.L_x_11:
[----:B------:R-:W-:Y:S02]  /*1040*/  ULDC.64 UR4, c[0x0][0x590] ;  /* 0x0001640000047ab9 */ /* 0x000fe40000000a00 */
[----:B------:R-:W-:-:S04]  /*1050*/  ISETP.NE.U32.AND P0, PT, RZ, UR4, PT ;  /* 0x00000004ff007c0c */ /* 0x000fc8000bf05070 */
[----:B------:R-:W-:-:S13]  /*1060*/  ISETP.NE.AND.EX P0, PT, RZ, UR5, PT, P0 ;  /* 0x00000005ff007c0c */ /* 0x000fda000bf05300 */
[----:B------:R-:W-:Y:S05]  /*1070*/  @!P0 BRA `(.L_x_13) ;  /* 0x00000000000c8947 */ /* 0x000fea0003800000 */
[----:B0-----:R-:W1:Y:S02]  /*1080*/  LDC.64 R6, c[0x0][0x590] ;  /* 0x00016400ff067b82 */ /* 0x001e640000000a00 */
[----:B-1----:R1:W5:Y:S01]  /*1090*/  LDG.E R23, desc[UR38][R6.64] ;  /* 0x0000002606177981 */ /* 0x002362000c1e1900 */
[----:B------:R-:W-:Y:S05]  /*10a0*/  BRA `(.L_x_12) ;  /* 0x0000000000087947 */ /* 0x000fea0003800000 */
.L_x_13:
[----:B------:R-:W-:Y:S02]  /*10b0*/  ULDC UR4, c[0x0][0x584] ;  /* 0x0001610000047ab9 */ /* 0x000fe40000000800 */
[----:B-1----:R-:W-:-:S07]  /*10c0*/  IMAD.U32 R23, RZ, RZ, UR4 ;  /* 0x00000004ff177e24 */ /* 0x002fce000f8e00ff */
.L_x_12:
[----:B------:R-:W-:-:S13]  /*10d0*/  LOP3.LUT P0, RZ, R0, 0xff, RZ, 0xc0, !PT ;  /* 0x000000ff00ff7812 */ /* 0x000fda000780c0ff */
[----:B------:R-:W-:Y:S05]  /*10e0*/  @!P0 EXIT ;  /* 0x000000000000894d */ /* 0x000fea0003800000 */
[----:B01----:R-:W0:Y:S01]  /*10f0*/  LDC R6, c[0x0][0x658] ;  /* 0x00019600ff067b82 */ /* 0x003e220000000800 */
[----:B------:R-:W-:Y:S01]  /*1100*/  ULDC.64 UR6, c[0x0][0x288] ;  /* 0x0000a20000067ab9 */ /* 0x000fe20000000a00 */
[----:B------:R-:W-:Y:S01]  /*1110*/  LOP3.LUT R14, R14, 0x1, RZ, 0xc0, !PT ;  /* 0x000000010e0e7812 */ /* 0x000fe200078ec0ff */
[----:B------:R-:W-:Y:S01]  /*1120*/  UIADD3 UR4, UR7, 0x1f, URZ ;  /* 0x0000001f07047890 */ /* 0x000fe2000fffe03f */
[----:B------:R-:W-:Y:S01]  /*1130*/  SHF.R.U32.HI R0, RZ, 0x2, R4 ;  /* 0x00000002ff007819 */ /* 0x000fe20000011604 */
[----:B------:R-:W-:Y:S01]  /*1140*/  IMAD.U32 R7, RZ, RZ, UR6 ;  /* 0x00000006ff077e24 */ /* 0x000fe2000f8e00ff */
[----:B------:R-:W-:Y:S01]  /*1150*/  SHF.R.U32.HI R5, RZ, 0x1, R5 ;  /* 0x00000001ff057819 */ /* 0x000fe20000011605 */
[----:B------:R-:W-:Y:S01]  /*1160*/  USHF.R.S32.HI UR5, URZ, 0x1f, UR4 ;  /* 0x0000001f3f057899 */ /* 0x000fe20008011404 */
[----:B------:R-:W1:Y:S01]  /*1170*/  LDC.64 R126, c[0x0][0x5c8] ;  /* 0x00017200ff7e7b82 */ /* 0x000e620000000a00 */
[----:B------:R-:W-:Y:S01]  /*1180*/  LOP3.LUT R120, R4, 0x3, RZ, 0xc0, !PT ;  /* 0x0000000304787812 */ /* 0x000fe200078ec0ff */
[----:B------:R-:W-:Y:S01]  /*1190*/  IMAD.SHL.U32 R3, R14, 0x40, RZ ;  /* 0x000000400e037824 */ /* 0x000fe200078e00ff */
[----:B------:R-:W-:Y:S01]  /*11a0*/  LOP3.LUT R0, R0, 0x7, RZ, 0xc0, !PT ;  /* 0x0000000700007812 */ /* 0x000fe200078ec0ff */
[----:B------:R-:W-:Y:S01]  /*11b0*/  ULEA.HI UR5, UR5, UR4, URZ, 0x5 ;  /* 0x0000000405057291 */ /* 0x000fe2000f8f283f */
[----:B------:R-:W-:Y:S01]  /*11c0*/  LOP3.LUT R5, R5, 0x30, RZ, 0xc0, !PT ;  /* 0x0000003005057812 */ /* 0x000fe200078ec0ff */
[----:B------:R-:W-:Y:S01]  /*11d0*/  IMAD R120, R120, -0x2, R7 ;  /* 0xfffffffe78787824 */ /* 0x000fe200078e0207 */
[--C-:B------:R-:W-:Y:S01]  /*11e0*/  LOP3.LUT R146, R3, 0x40, R0.reuse, 0xe2, !PT ;  /* 0x0000004003927812 */ /* 0x100fe200078ee200 */
[----:B------:R-:W-:Y:S01]  /*11f0*/  IMAD.MOV.U32 R7, RZ, RZ, -0x1 ;  /* 0xffffffffff077424 */ /* 0x000fe200078e00ff */
[-C--:B------:R-:W-:Y:S01]  /*1200*/  IADD3 R3, RZ, -R5.reuse, -R0 ;  /* 0x80000005ff037210 */ /* 0x080fe20007ffe800 */
[----:B------:R-:W-:Y:S01]  /*1210*/  USHF.R.S32.HI UR43, URZ, 0x5, UR5 ;  /* 0x000000053f2b7899 */ /* 0x000fe20008011405 */
[----:B------:R-:W-:Y:S01]  /*1220*/  LOP3.LUT R128, R4, 0x80, RZ, 0xc0, !PT ;  /* 0x0000008004807812 */ /* 0x000fe200078ec0ff */
[----:B------:R-:W-:Y:S01]  /*1230*/  ULDC UR4, c[0x0][0x284] ;  /* 0x0000a10000047ab9 */ /* 0x000fe20000000800 */
[----:B------:R-:W-:Y:S01]  /*1240*/  LOP3.LUT R146, R146, R5, RZ, 0xfc, !PT ;  /* 0x0000000592927212 */ /* 0x000fe200078efcff */
[----:B------:R-:W-:Y:S01]  /*1250*/  UISETP.LT.AND UP0, UPT, UR43, 0x1, UPT ;  /* 0x000000012b00788c */ /* 0x000fe2000bf01270 */
[----:B------:R-:W-:Y:S01]  /*1260*/  IMAD R3, R14, -0x40, R3 ;  /* 0xffffffc00e037824 */ /* 0x000fe200078e0203 */
[----:B0-----:R-:W-:Y:S01]  /*1270*/  SHF.L.U32 R6, R7, R6, RZ ;  /* 0x0000000607067219 */ /* 0x001fe200000006ff */
[----:B------:R-:W-:Y:S01]  /*1280*/  IMAD.MOV.U32 R147, RZ, RZ, RZ ;  /* 0x000000ffff937224 */ /* 0x000fe200078e00ff */
[----:B------:R-:W-:Y:S01]  /*1290*/  USEL UR44, UR43, 0x1, UP0 ;  /* 0x000000012b2c7887 */ /* 0x000fe20008000000 */
[----:B------:R-:W-:Y:S01]  /*12a0*/  SHF.R.U32.HI R128, RZ, 0x7, R128 ;  /* 0x00000007ff807819 */ /* 0x000fe20000011680 */
[----:B------:R-:W-:Y:S01]  /*12b0*/  VIADD R130, R3, UR4 ;  /* 0x0000000403827c36 */ /* 0x000fe20008000000 */
[----:B------:R-:W-:Y:S01]  /*12c0*/  LOP3.LUT R129, RZ, R6, RZ, 0x33, !PT ;  /* 0x00000006ff817212 */ /* 0x000fe200078e33ff */
[----:B------:R-:W-:Y:S01]  /*12d0*/  UIADD3 UR44, UR43, -UR44, URZ ;  /* 0x8000002c2b2c7290 */ /* 0x000fe2000fffe03f */
[C-C-:B-1----:R-:W-:Y:S01]  /*12e0*/  SHF.L.U64.HI R121, R126.reuse, 0x7, R127.reuse ;  /* 0x000000077e797819 */ /* 0x142fe2000001027f */
[C---:B------:R-:W-:Y:S01]  /*12f0*/  IMAD.SHL.U32 R124, R126.reuse, 0x80, RZ ;  /* 0x000000807e7c7824 */ /* 0x040fe200078e00ff */
[C-C-:B------:R-:W-:Y:S01]  /*1300*/  SHF.L.U64.HI R122, R126.reuse, 0x3, R127.reuse ;  /* 0x000000037e7a7819 */ /* 0x140fe2000001027f */
[C---:B------:R-:W-:Y:S01]  /*1310*/  IMAD.SHL.U32 R125, R126.reuse, 0x8, RZ ;  /* 0x000000087e7d7824 */ /* 0x040fe200078e00ff */
[C---:B------:R-:W-:Y:S01]  /*1320*/  SHF.L.U64.HI R123, R126.reuse, 0x8, R127 ;  /* 0x000000087e7b7819 */ /* 0x040fe2000001027f */
[----:B------:R-:W-:Y:S01]  /*1330*/  IMAD.SHL.U32 R126, R126, 0x100, RZ ;  /* 0x000001007e7e7824 */ /* 0x000fe200078e00ff */
[----:B------:R-:W-:Y:S01]  /*1340*/  UMOV UR40, URZ ;  /* 0x0000003f00287c82 */ /* 0x000fe20008000000 */
[----:B------:R-:W-:Y:S01]  /*1350*/  IMAD.SHL.U32 R127, R4, 0x2, RZ ;  /* 0x00000002047f7824 */ /* 0x000fe200078e00ff */
[----:B------:R-:W-:-:S06]  /*1360*/  UMOV UR41, URZ ;  /* 0x0000003f00297c82 */ /* 0x000fcc0008000000 */
.L_x_105:
[----:B------:R-:W0:Y:S01]  /*1370*/  SHFL.IDX PT, R0, R128, RZ, 0x1f ;  /* 0x00001fff80007589 */ /* 0x000e2200000e0000 */
[----:B-1----:R-:W1:Y:S01]  /*1380*/  S2UR UR7, SR_CgaCtaId ;  /* 0x00000000000779c3 */ /* 0x002e620000008800 */
[----:B------:R-:W-:Y:S01]  /*1390*/  UMOV UR6, 0x400 ;  /* 0x0000040000067882 */ /* 0x000fe20000000000 */
[----:B0-----:R-:W-:Y:S01]  /*13a0*/  R2UR UR4, R0 ;  /* 0x00000000000472ca */ /* 0x001fe200000e0000 */
[----:B-1----:R-:W-:-:S12]  /*13b0*/  ULEA UR46, UR7, UR6, 0x18 ;  /* 0x00000006072e7291 */ /* 0x002fd8000f8ec03f */
[----:B------:R-:W-:-:S04]  /*13c0*/  ULEA.HI UR5, UR4, UR4, URZ, 0x1 ;  /* 0x0000000404057291 */ /* 0x000fc8000f8f083f */
[----:B------:R-:W-:-:S04]  /*13d0*/  ULOP3.LUT UR5, UR5, 0x1ffffe, URZ, 0xc0, !UPT ;  /* 0x001ffffe05057892 */ /* 0x000fc8000f8ec03f */
[----:B------:R-:W-:-:S03]  /*13e0*/  UIADD3 UR5, UR4, -UR5, URZ ;  /* 0x8000000504057290 */ /* 0x000fc6000fffe03f */
[----:B------:R-:W-:Y:S01]  /*13f0*/  ULDC UR4, c[0x0][0x28c] ;  /* 0x0000a30000047ab9 */ /* 0x000fe20000000800 */
[----:B------:R-:W-:Y:S01]  /*1400*/  ULEA UR5, UR5, UR46, 0xb ;  /* 0x0000002e05057291 */ /* 0x000fe2000f8e583f */
[----:B------:R-:W-:-:S03]  /*1410*/  ISETP.LT.AND P0, PT, RZ, UR4, PT ;  /* 0x00000004ff007c0c */ /* 0x000fc6000bf01270 */
[----:B------:R-:W-:-:S04]  /*1420*/  UIADD3 UR5, UR5, 0x200, URZ ;  /* 0x0000020005057890 */ /* 0x000fc8000fffe03f */
[----:B------:R-:W-:-:S04]  /*1430*/  USHF.R.U32.HI UR5, URZ, 0x4, UR5 ;  /* 0x000000043f057899 */ /* 0x000fc80008011605 */
[----:B------:R-:W-:-:S04]  /*1440*/  ULOP3.LUT UR5, UR5, 0x3fff, URZ, 0xc0, !UPT ;  /* 0x00003fff05057892 */ /* 0x000fc8000f8ec03f */
[----:B------:R-:W-:Y:S01]  /*1450*/  ULOP3.LUT UR45, UR5, 0x10000, URZ, 0xfc, !UPT ;  /* 0x00010000052d7892 */ /* 0x000fe2000f8efc3f */
[----:B---3--:R-:W-:Y:S11]  /*1460*/  @P0 BRA `(.L_x_14) ;  /* 0x0000000000400947 */ /* 0x008ff60003800000 */
[----:B------:R-:W-:Y:S01]  /*1470*/  MOV R0, 0x0 ;  /* 0x0000000000007802 */ /* 0x000fe20000000f00 */
[----:B------:R-:W-:Y:S01]  /*1480*/  ULDC.64 UR4, c[0x4][0x68] ;  /* 0x01001a0000047ab9 */ /* 0x000fe20000000a00 */
[----:B------:R-:W-:Y:S01]  /*1490*/  ULDC.64 UR6, c[0x4][0x8] ;  /* 0x0100020000067ab9 */ /* 0x000fe20000000a00 */
[----:B------:R-:W-:Y:S01]  /*14a0*/  IMAD.U32 R4, RZ, RZ, UR4 ;  /* 0x00000004ff047e24 */ /* 0x000fe2000f8e00ff */
[----:B------:R0:W1:Y:S01]  /*14b0*/  LDC.64 R14, c[0x4][R0] ;  /* 0x01000000000e7b82 */ /* 0x0000620000000a00 */
[----:B------:R-:W-:Y:S01]  /*14c0*/  IMAD.U32 R5, RZ, RZ, UR5 ;  /* 0x00000005ff057e24 */ /* 0x000fe2000f8e00ff */
[----:B------:R-:W-:Y:S01]  /*14d0*/  ULDC.64 UR4, c[0x4][0x70] ;  /* 0x01001c0000047ab9 */ /* 0x000fe20000000a00 */
[----:B------:R-:W-:Y:S02]  /*14e0*/  IMAD.U32 R10, RZ, RZ, UR6 ;  /* 0x00000006ff0a7e24 */ /* 0x000fe4000f8e00ff */
[----:B------:R-:W-:Y:S02]  /*14f0*/  IMAD.U32 R6, RZ, RZ, UR4 ;  /* 0x00000004ff067e24 */ /* 0x000fe4000f8e00ff */
[----:B------:R-:W-:-:S02]  /*1500*/  IMAD.U32 R7, RZ, RZ, UR5 ;  /* 0x00000005ff077e24 */ /* 0x000fc4000f8e00ff */
[----:B------:R-:W-:Y:S02]  /*1510*/  IMAD.U32 R11, RZ, RZ, UR7 ;  /* 0x00000007ff0b7e24 */ /* 0x000fe4000f8e00ff */
[----:B------:R-:W-:Y:S02]  /*1520*/  IMAD.MOV.U32 R8, RZ, RZ, 0x1e1 ;  /* 0x000001e1ff087424 */ /* 0x000fe400078e00ff */
[----:B------:R-:W-:Y:S02]  /*1530*/  IMAD.MOV.U32 R12, RZ, RZ, 0x1 ;  /* 0x00000001ff0c7424 */ /* 0x000fe400078e00ff */
[----:B0-----:R-:W-:-:S07]  /*1540*/  IMAD.MOV.U32 R13, RZ, RZ, RZ ;  /* 0x000000ffff0d7224 */ /* 0x001fce00078e00ff */
[----:B------:R-:W-:-:S07]  /*1550*/  LEPC R20, `(.L_x_14) ;  /* 0x000000001014794e */ /* 0x000fce0000000000 */
[----:B-1---5:R-:W-:Y:S05]  /*1560*/  CALL.ABS.NOINC R14 ;  /* 0x000000000e007343 */ /* 0x022fea0003c00000 */
.L_x_14:
[----:B------:R-:W-:-:S04]  /*1570*/  LOP3.LUT R0, R18, 0x1, RZ, 0xfc, !PT ;  /* 0x0000000112007812 */ /* 0x000fc800078efcff */
[----:B------:R-:W-:-:S13]  /*1580*/  ISETP.NE.AND P0, PT, R0, 0x3, PT ;  /* 0x000000030000780c */ /* 0x000fda0003f05270 */
[----:B------:R-:W-:Y:S05]  /*1590*/  @!P0 BRA `(.L_x_15) ;  /* 0x0000000000048947 */ /* 0x000fea0003800000 */
[----:B------:R-:W-:Y:S01]  /*15a0*/  BPT.TRAP 0x1 ;  /* 0x000000040000795c */ /* 0x000fe20000300000 */
.L_x_15:
[----:B------:R-:W-:Y:S02]  /*15b0*/  IMAD.U32 R3, RZ, RZ, UR41 ;  /* 0x00000029ff037e24 */ /* 0x000fe4000f8e00ff */
[----:B------:R-:W-:-:S03]  /*15c0*/  IMAD.U32 R0, RZ, RZ, UR40 ;  /* 0x00000028ff007e24 */ /* 0x000fc6000f8e00ff */
[----:B------:R-:W-:Y:S02]  /*15d0*/  LEA R3, R3, UR46, 0x3 ;  /* 0x0000002e03037c11 */ /* 0x000fe4000f8e18ff */
[----:B------:R-:W-:-:S04]  /*15e0*/  SHF.L.U32 R0, R0, 0x1f, RZ ;  /* 0x0000001f00007819 */ /* 0x000fc800000006ff */
[----:B------:R0:W1:Y:S01]  /*15f0*/  SYNCS.PHASECHK.TRANS64.TRYWAIT P1, [R3+URZ], R0 ;  /* 0x00000000030075a7 */ /* 0x000062000802017f */
[----:B------:R-:W-:Y:S05]  /*1600*/  @!P0 BRA `(.L_x_16) ;  /* 0x0000000000048947 */ /* 0x000fea0003800000 */
[----:B------:R-:W-:Y:S01]  /*1610*/  BPT.TRAP 0x1 ;  /* 0x000000040000795c */ /* 0x000fe20000300000 */
.L_x_16:
[----:B------:R-:W-:-:S05]  /*1620*/  IMAD.U32 R4, RZ, RZ, UR44 ;  /* 0x0000002cff047e24 */ /* 0x000fca000f8e00ff */
[----:B------:R-:W-:Y:S01]  /*1630*/  ISETP.GE.AND P2, PT, R4, 0x1, PT ;  /* 0x000000010400780c */ /* 0x000fe20003f46270 */
[----:B-1----:R-:W-:-:S12]  /*1640*/  @P1 BRA `(.L_x_17) ;  /* 0x0000000000081947 */ /* 0x002fd80003800000 */
[----:B------:R-:W1:Y:S02]  /*1650*/  SYNCS.PHASECHK.TRANS64.TRYWAIT P1, [R3+URZ], R0 ;  /* 0x00000000030075a7 */ /* 0x000e64000802017f */
[----:B-1----:R-:W-:Y:S05]  /*1660*/  @!P1 BRA `(.L_x_18) ;  /* 0x0000008800bc9947 */ /* 0x002fea0003800000 */
.L_x_17:
[----:B------:R-:W-:Y:S05]  /*1670*/  WARPSYNC.ALL ;  /* 0x0000000000007948 */ /* 0x000fea0003800000 */
[----:B------:R-:W-:Y:S01]  /*1680*/  UIADD3 UR4, UR46, 0x30200, URZ ;  /* 0x000302002e047890 */ /* 0x000fe2000fffe03f */
[----:B------:R-:W-:Y:S01]  /*1690*/  WARPGROUP.ARRIVE ;  /* 0x00000000000079c5 */ /* 0x000fe20000000000 */
[----:B------:R-:W-:Y:S01]  /*16a0*/  UMOV UR5, 0xc0000010 ;  /* 0xc000001000057882 */ /* 0x000fe20000000000 */
[----:B------:R-:W-:Y:S01]  /*16b0*/  UMOV UR7, 0xc0000010 ;  /* 0xc000001000077882 */ /* 0x000fe20000000000 */
[----:B------:R-:W-:-:S04]  /*16c0*/  USHF.R.U32.HI UR4, URZ, 0x4, UR4 ;  /* 0x000000043f047899 */ /* 0x000fc80008011604 */
[----:B------:R-:W-:-:S04]  /*16d0*/  ULOP3.LUT UR4, UR4, 0x3fff, URZ, 0xc0, !UPT ;  /* 0x00003fff04047892 */ /* 0x000fc8000f8ec03f */
[----:B------:R-:W-:Y:S02]  /*16e0*/  ULOP3.LUT UR12, UR4, 0x10000, URZ, 0xfc, !UPT ;  /* 0x00010000040c7892 */ /* 0x000fe4000f8efc3f */
[----:B------:R-:W-:Y:S02]  /*16f0*/  UIMAD UR4, UR41, 0x300, UR45 ;  /* 0x00000300290478a4 */ /* 0x000fe4000f8e022d */
[----:B------:R-:W-:Y:S02]  /*1700*/  ULEA UR6, UR41, UR12, 0x7 ;  /* 0x0000000c29067291 */ /* 0x000fe4000f8e383f */
[----:B------:R-:W-:Y:S02]  /*1710*/  UIADD3 UR8, UR4, 0x100, URZ ;  /* 0x0000010004087890 */ /* 0x000fe4000fffe03f */
[----:B------:R-:W-:-:S05]  /*1720*/  UIADD3 UR9, UR4, 0x200, URZ ;  /* 0x0000020004097890 */ /* 0x000fca000fffe03f */
[----:B------:R-:W-:Y:S01]  /*1730*/  IGMMA.64x64x32.S8.S8 R88, gdesc[UR4], RZ, !UPT, gsb0 ;  /* 0x01e00000045879f1 */ /* 0x000fe2000c0410ff */
[----:B------:R-:W-:Y:S01]  /*1740*/  UMOV UR4, UR8 ;  /* 0x0000000800047c82 */ /* 0x000fe20008000000 */
[----:B------:R-:W-:Y:S01]  /*1750*/  UMOV UR5, 0xc0000010 ;  /* 0xc000001000057882 */ /* 0x000fe20000000000 */
[----:B------:R-:W-:Y:S02]  /*1760*/  WARPGROUP.DEPBAR.LE gsb0, 0x0 ;  /* 0x00008000000079c5 */ /* 0x000fe40000010000 */
[----:B------:R-:W-:-:S06]  /*1770*/  WARPGROUP.ARRIVE ;  /* 0x00000000000079c5 */ /* 0x000fcc0000000000 */
[----:B------:R-:W-:Y:S01]  /*1780*/  IGMMA.64x64x32.S8.S8 R56, gdesc[UR4], RZ, !UPT, gsb0 ;  /* 0x01e00000043879f1 */ /* 0x000fe2000c0410ff */
[----:B------:R-:W-:Y:S01]  /*1790*/  UMOV UR4, UR9 ;  /* 0x0000000900047c82 */ /* 0x000fe20008000000 */
[----:B------:R-:W-:Y:S01]  /*17a0*/  UMOV UR5, 0xc0000010 ;  /* 0xc000001000057882 */ /* 0x000fe20000000000 */
[----:B------:R-:W-:Y:S02]  /*17b0*/  WARPGROUP.DEPBAR.LE gsb0, 0x0 ;  /* 0x00008000000079c5 */ /* 0x000fe40000010000 */
[----:B------:R-:W-:-:S06]  /*17c0*/  WARPGROUP.ARRIVE ;  /* 0x00000000000079c5 */ /* 0x000fcc0000000000 */
[----:B------:R-:W-:Y:S03]  /*17d0*/  IGMMA.64x64x32.S8.S8 R24, gdesc[UR4], RZ, !UPT, gsb0 ;  /* 0x01e00000041879f1 */ /* 0x000fe6000c0410ff */
[----:B------:R-:W-:Y:S02]  /*17e0*/  WARPGROUP.DEPBAR.LE gsb0, 0x0 ;  /* 0x00008000000079c5 */ /* 0x000fe40000010000 */
[----:B------:R-:W-:Y:S05]  /*17f0*/  @!P2 BRA `(.L_x_19) ;  /* 0x0000000000f0a947 */ /* 0x000fea0003800000 */
[----:B------:R-:W-:Y:S01]  /*1800*/  UIADD3 UR4, UR41, 0x1, URZ ;  /* 0x0000000129047890 */ /* 0x000fe2000fffe03f */
[----:B01----:R-:W-:Y:S01]  /*1810*/  IMAD.U32 R0, RZ, RZ, UR44 ;  /* 0x0000002cff007e24 */ /* 0x003fe2000f8e00ff */
[----:B------:R-:W-:Y:S02]  /*1820*/  UMOV UR9, UR41 ;  /* 0x0000002900097c82 */ /* 0x000fe40008000000 */
[----:B------:R-:W-:-:S04]  /*1830*/  UISETP.NE.AND UP0, UPT, UR4, 0x10, UPT ;  /* 0x000000100400788c */ /* 0x000fc8000bf05270 */
[----:B------:R-:W-:Y:S02]  /*1840*/  USEL UR5, URZ, 0x1, UP0 ;  /* 0x000000013f057887 */ /* 0x000fe40008000000 */
[----:B------:R-:W-:Y:S02]  /*1850*/  USEL UR8, UR4, URZ, UP0 ;  /* 0x0000003f04087287 */ /* 0x000fe40008000000 */
[----:B------:R-:W-:-:S06]  /*1860*/  ULOP3.LUT UR5, UR40, UR5, URZ, 0x3c, !UPT ;  /* 0x0000000528057292 */ /* 0x000fcc000f8e3c3f */
[----:B------:R-:W-:-:S07]  /*1870*/  IMAD.U32 R5, RZ, RZ, UR5 ;  /* 0x00000005ff057e24 */ /* 0x000fce000f8e00ff */
.L_x_26:
[----:B01----:R-:W-:Y:S05]  /*1880*/  @!P0 BRA `(.L_x_20) ;  /* 0x0000000000048947 */ /* 0x003fea0003800000 */
[----:B------:R-:W-:Y:S01]  /*1890*/  BPT.TRAP 0x1 ;  /* 0x000000040000795c */ /* 0x000fe20000300000 */
.L_x_20:
[----:B------:R-:W0:Y:S01]  /*18a0*/  S2UR UR5, SR_CgaCtaId ;  /* 0x00000000000579c3 */ /* 0x000e220000008800 */
[----:B------:R-:W-:Y:S01]  /*18b0*/  UMOV UR4, 0x400 ;  /* 0x0000040000047882 */ /* 0x000fe20000000000 */
[----:B------:R-:W-:Y:S01]  /*18c0*/  SHF.L.U32 R3, R5, 0x1f, RZ ;  /* 0x0000001f05037819 */ /* 0x000fe200000006ff */
[----:B0-----:R-:W-:-:S04]  /*18d0*/  ULEA UR13, UR5, UR4, 0x18 ;  /* 0x00000004050d7291 */ /* 0x001fc8000f8ec03f */
[----:B------:R-:W-:-:S09]  /*18e0*/  ULEA UR4, UR8, UR13, 0x3 ;  /* 0x0000000d08047291 */ /* 0x000fd2000f8e183f */
[----:B------:R0:W1:Y:S01]  /*18f0*/  SYNCS.PHASECHK.TRANS64.TRYWAIT P1, [UR4], R3 ;  /* 0x00000003ff0075a7 */ /* 0x0000620008020144 */
[----:B------:R-:W-:Y:S05]  /*1900*/  @!P0 BRA `(.L_x_21) ;  /* 0x0000000000048947 */ /* 0x000fea0003800000 */
[----:B------:R-:W-:Y:S01]  /*1910*/  BPT.TRAP 0x1 ;  /* 0x000000040000795c */ /* 0x000fe20000300000 */
.L_x_21:
[----:B-1----:R-:W-:Y:S05]  /*1920*/  @P1 BRA `(.L_x_22) ;  /* 0x0000000000081947 */ /* 0x002fea0003800000 */
[----:B------:R-:W1:Y:S02]  /*1930*/  SYNCS.PHASECHK.TRANS64.TRYWAIT P1, [UR4], R3 ;  /* 0x00000003ff0075a7 */ /* 0x000e640008020144 */
[----:B-1----:R-:W-:Y:S05]  /*1940*/  @!P1 BRA `(.L_x_23) ;  /* 0x0000008800189947 */ /* 0x002fea0003800000 */
.L_x_22:
[----:B------:R-:W-:Y:S01]  /*1950*/  UIMAD UR4, UR8, 0x300, UR45 ;  /* 0x00000300080478a4 */ /* 0x000fe2000f8e022d */
[----:B------:R-:W-:Y:S01]  /*1960*/  WARPGROUP.ARRIVE ;  /* 0x00000000000079c5 */ /* 0x000fe20000000000 */
[----:B------:R-:W-:Y:S01]  /*1970*/  ULEA UR6, UR8, UR12, 0x7 ;  /* 0x0000000c08067291 */ /* 0x000fe2000f8e383f */
[----:B------:R-:W-:Y:S01]  /*1980*/  UMOV UR5, 0xc0000010 ;  /* 0xc000001000057882 */ /* 0x000fe20000000000 */
[----:B------:R-:W-:Y:S01]  /*1990*/  UMOV UR7, 0xc0000010 ;  /* 0xc000001000077882 */ /* 0x000fe20000000000 */
[----:B------:R-:W-:Y:S02]  /*19a0*/  UIADD3 UR10, UR4, 0x100, URZ ;  /* 0x00000100040a7890 */ /* 0x000fe4000fffe03f */
[----:B------:R-:W-:-:S04]  /*19b0*/  UIADD3 UR11, UR4, 0x200, URZ ;  /* 0x00000200040b7890 */ /* 0x000fc8000fffe03f */
[----:B------:R-:W-:Y:S01]  /*19c0*/  IGMMA.64x64x32.S8.S8 R88, gdesc[UR4], R88, gsb0 ;  /* 0x01e00000045879f1 */ /* 0x000fe20008041058 */
[----:B------:R-:W-:Y:S01]  /*19d0*/  UMOV UR5, 0xc0000010 ;  /* 0xc000001000057882 */ /* 0x000fe20000000000 */
[----:B------:R-:W-:Y:S01]  /*19e0*/  UMOV UR4, UR10 ;  /* 0x0000000a00047c82 */ /* 0x000fe20008000000 */
[----:B------:R-:W-:Y:S02]  /*19f0*/  WARPGROUP.DEPBAR.LE gsb0, 0x0 ;  /* 0x00008000000079c5 */ /* 0x000fe40000010000 */
[----:B------:R-:W-:-:S06]  /*1a00*/  WARPGROUP.ARRIVE ;  /* 0x00000000000079c5 */ /* 0x000fcc0000000000 */
[----:B------:R-:W-:Y:S01]  /*1a10*/  IGMMA.64x64x32.S8.S8 R56, gdesc[UR4], R56, gsb0 ;  /* 0x01e00000043879f1 */ /* 0x000fe20008041038 */
[----:B------:R-:W-:Y:S01]  /*1a20*/  UMOV UR4, UR11 ;  /* 0x0000000b00047c82 */ /* 0x000fe20008000000 */
[----:B------:R-:W-:Y:S01]  /*1a30*/  UMOV UR5, 0xc0000010 ;  /* 0xc000001000057882 */ /* 0x000fe20000000000 */
[----:B------:R-:W-:Y:S02]  /*1a40*/  WARPGROUP.DEPBAR.LE gsb0, 0x0 ;  /* 0x00008000000079c5 */ /* 0x000fe40000010000 */
[----:B------:R-:W-:-:S06]  /*1a50*/  WARPGROUP.ARRIVE ;  /* 0x00000000000079c5 */ /* 0x000fcc0000000000 */
[----:B------:R-:W-:Y:S03]  /*1a60*/  IGMMA.64x64x32.S8.S8 R24, gdesc[UR4], R24, gsb0 ;  /* 0x01e00000041879f1 */ /* 0x000fe60008041018 */
[----:B------:R-:W-:Y:S02]  /*1a70*/  WARPGROUP.DEPBAR.LE gsb0, 0x0 ;  /* 0x00008000000079c5 */ /* 0x000fe40000010000 */
[----:B------:R-:W-:Y:S05]  /*1a80*/  @!P0 BRA `(.L_x_24) ;  /* 0x0000000000048947 */ /* 0x000fea0003800000 */
[----:B------:R-:W-:Y:S01]  /*1a90*/  BPT.TRAP 0x1 ;  /* 0x000000040000795c */ /* 0x000fe20000300000 */
.L_x_24:
[----:B------:R-:W-:Y:S01]  /*1aa0*/  ULEA UR4, UR9, UR13, 0x3 ;  /* 0x0000000d09047291 */ /* 0x000fe2000f8e183f */
[----:B------:R-:W-:-:S03]  /*1ab0*/  ISETP.GT.U32.AND P1, PT, R18, 0x1, PT ;  /* 0x000000011200780c */ /* 0x000fc60003f24070 */
[----:B------:R-:W-:-:S04]  /*1ac0*/  UIADD3 UR4, UR4, 0x80, URZ ;  /* 0x0000008004047890 */ /* 0x000fc8000fffe03f */
[----:B------:R-:W-:-:S09]  /*1ad0*/  UPRMT UR4, URZ, 0x654, UR4 ;  /* 0x000006543f047896 */ /* 0x000fd20008000004 */
[----:B------:R-:W-:Y:S01]  /*1ae0*/  SYNCS.ARRIVE.TRANS64.RED.A1T0 RZ, [UR4], RZ ;  /* 0x000000ffffff79a7 */ /* 0x000fe20008100404 */
[----:B------:R-:W-:Y:S05]  /*1af0*/  @P1 BRA `(.L_x_25) ;  /* 0x0000000000041947 */ /* 0x000fea0003800000 */
[----:B------:R-:W-:Y:S01]  /*1b00*/  BPT.TRAP 0x1 ;  /* 0x000000040000795c */ /* 0x000fe20000300000 */
.L_x_25:
[----:B------:R-:W-:Y:S01]  /*1b10*/  UIADD3 UR8, UR8, 0x1, URZ ;  /* 0x0000000108087890 */ /* 0x000fe2000fffe03f */
[C---:B------:R-:W-:Y:S01]  /*1b20*/  ISETP.GT.AND P1, PT, R0.reuse, 0x1, PT ;  /* 0x000000010000780c */ /* 0x040fe20003f24270 */
[----:B------:R-:W-:Y:S01]  /*1b30*/  UIADD3 UR9, UR9, 0x1, URZ ;  /* 0x0000000109097890 */ /* 0x000fe2000fffe03f */
[----:B------:R-:W-:Y:S01]  /*1b40*/  VIADD R0, R0, 0xffffffff ;  /* 0xffffffff00007836 */ /* 0x000fe20000000000 */
[----:B------:R-:W-:Y:S02]  /*1b50*/  UISETP.NE.AND UP0, UPT, UR8, 0x10, UPT ;  /* 0x000000100800788c */ /* 0x000fe4000bf05270 */
[----:B------:R-:W-:Y:S02]  /*1b60*/  UISETP.NE.AND UP1, UPT, UR9, 0x10, UPT ;  /* 0x000000100900788c */ /* 0x000fe4000bf25270 */
[----:B------:R-:W-:Y:S02]  /*1b70*/  USEL UR4, URZ, 0x1, UP0 ;  /* 0x000000013f047887 */ /* 0x000fe40008000000 */
[----:B------:R-:W-:-:S02]  /*1b80*/  USEL UR8, UR8, URZ, UP0 ;  /* 0x0000003f08087287 */ /* 0x000fc40008000000 */
[----:B------:R-:W-:Y:S02]  /*1b90*/  USEL UR9, UR9, URZ, UP1 ;  /* 0x0000003f09097287 */ /* 0x000fe40008800000 */
[----:B------:R-:W-:Y:S01]  /*1ba0*/  LOP3.LUT R5, R5, UR4, RZ, 0x3c, !PT ;  /* 0x0000000405057c12 */ /* 0x000fe2000f8e3cff */
[----:B------:R-:W-:Y:S09]  /*1bb0*/  @P1 BRA `(.L_x_26) ;  /* 0xfffffffc00301947 */ /* 0x000ff2000383ffff */
.L_x_19:
[----:B01----:R-:W0:Y:S02]  /*1bc0*/  LDC R0, c[0x0][0x28c] ;  /* 0x0000a300ff007b82 */ /* 0x003e240000000800 */
[----:B0-----:R-:W-:-:S13]  /*1bd0*/  ISETP.GE.AND P1, PT, R0, 0x1, PT ;  /* 0x000000010000780c */ /* 0x001fda0003f26270 */
[----:B------:R-:W-:Y:S05]  /*1be0*/  @!P1 BRA `(.L_x_27) ;  /* 0x0000000000389947 */ /* 0x000fea0003800000 */
[----:B------:R-:W-:Y:S05]  /*1bf0*/  @!P0 BRA `(.L_x_28) ;  /* 0x0000000000048947 */ /* 0x000fea0003800000 */
[----:B------:R-:W-:Y:S01]  /*1c00*/  BPT.TRAP 0x1 ;  /* 0x000000040000795c */ /* 0x000fe20000300000 */
.L_x_28:
[----:B------:R-:W0:Y:S01]  /*1c10*/  S2UR UR6, SR_CgaCtaId ;  /* 0x00000000000679c3 */ /* 0x000e220000008800 */
[----:B------:R-:W-:Y:S01]  /*1c20*/  UIADD3 UR4, UR44, UR41, URZ ;  /* 0x000000292c047290 */ /* 0x000fe2000fffe03f */
[----:B------:R-:W-:Y:S01]  /*1c30*/  ISETP.GT.U32.AND P0, PT, R18, 0x1, PT ;  /* 0x000000011200780c */ /* 0x000fe20003f04070 */
[----:B------:R-:W-:Y:S02]  /*1c40*/  UMOV UR5, 0x400 ;  /* 0x0000040000057882 */ /* 0x000fe40000000000 */
[----:B------:R-:W-:-:S04]  /*1c50*/  USHF.L.U32 UR4, UR4, 0x3, URZ ;  /* 0x0000000304047899 */ /* 0x000fc8000800063f */
[----:B------:R-:W-:Y:S02]  /*1c60*/  ULOP3.LUT UR4, UR4, 0x78, URZ, 0xc0, !UPT ;  /* 0x0000007804047892 */ /* 0x000fe4000f8ec03f */
[----:B0-----:R-:W-:-:S04]  /*1c70*/  ULEA UR5, UR6, UR5, 0x18 ;  /* 0x0000000506057291 */ /* 0x001fc8000f8ec03f */
[----:B------:R-:W-:-:S04]  /*1c80*/  UIADD3 UR4, UR5, 0x80, UR4 ;  /* 0x0000008005047890 */ /* 0x000fc8000fffe004 */
[----:B------:R-:W-:-:S09]  /*1c90*/  UPRMT UR4, URZ, 0x654, UR4 ;  /* 0x000006543f047896 */ /* 0x000fd20008000004 */
[----:B------:R-:W-:Y:S01]  /*1ca0*/  SYNCS.ARRIVE.TRANS64.RED.A1T0 RZ, [UR4], RZ ;  /* 0x000000ffffff79a7 */ /* 0x000fe20008100404 */
[----:B------:R-:W-:Y:S05]  /*1cb0*/  @P0 BRA `(.L_x_27) ;  /* 0x0000000000040947 */ /* 0x000fea0003800000 */
[----:B------:R-:W-:Y:S01]  /*1cc0*/  BPT.TRAP 0x1 ;  /* 0x000000040000795c */ /* 0x000fe20000300000 */
.L_x_27:
[----:B------:R-:W-:Y:S01]  /*1cd0*/  SHF.R.S32.HI R12, RZ, 0x1f, R132 ;  /* 0x0000001fff0c7819 */ /* 0x000fe20000011484 */
[----:B------:R-:W-:Y:S01]  /*1ce0*/  UIADD3 UR41, UR43, UR41, URZ ;  /* 0x000000292b297290 */ /* 0x000fe2000fffe03f */
[----:B------:R-:W-:Y:S01]  /*1cf0*/  IMAD.SHL.U32 R133, R133, 0x40, RZ ;  /* 0x0000004085857824 */ /* 0x000fe200078e00ff */
[----:B------:R-:W-:Y:S01]  /*1d00*/  ULDC.64 UR6, c[0x0][0x5d0] ;  /* 0x0001740000067ab9 */ /* 0x000fe20000000a00 */
[----:B------:R-:W-:Y:S01]  /*1d10*/  ULDC UR10, c[0x0][0x288] ;  /* 0x0000a200000a7ab9 */ /* 0x000fe20000000800 */
[----:B------:R-:W-:Y:S01]  /*1d20*/  IMAD R3, R12, UR6, RZ ;  /* 0x000000060c037c24 */ /* 0x000fe2000f8e02ff */
[----:B------:R-:W-:Y:S01]  /*1d30*/  USHF.R.U32.HI UR4, URZ, 0x4, UR41 ;  /* 0x000000043f047899 */ /* 0x000fe20008011629 */
[----:B------:R-:W-:Y:S01]  /*1d40*/  LOP3.LUT R10, R133, 0x6, R127, 0xf8, !PT ;  /* 0x00000006850a7812 */ /* 0x000fe200078ef87f */
[----:B------:R-:W-:Y:S01]  /*1d50*/  ULDC UR11, c[0x0][0x284] ;  /* 0x0000a100000b7ab9 */ /* 0x000fe20000000800 */
[----:B------:R-:W-:Y:S01]  /*1d60*/  IMAD R7, R132, UR7, R3 ;  /* 0x0000000784077c24 */ /* 0x000fe2000f8e0203 */
[----:B------:R-:W-:Y:S01]  /*1d70*/  ULOP3.LUT UR4, UR4, 0x1, URZ, 0xc0, !UPT ;  /* 0x0000000104047892 */ /* 0x000fe2000f8ec03f */
[----:B------:R-:W-:Y:S01]  /*1d80*/  IMAD R3, R135, 0x180, RZ ;  /* 0x0000018087037824 */ /* 0x000fe200078e02ff */
[----:B------:R-:W-:Y:S01]  /*1d90*/  ISETP.GE.AND P0, PT, R133, UR10, PT ;  /* 0x0000000a85007c0c */ /* 0x000fe2000bf06270 */
[----:B------:R-:W-:Y:S01]  /*1da0*/  UISETP.GT.U32.AND UP1, UPT, UR41, 0xf, UPT ;  /* 0x0000000f2900788c */ /* 0x000fe2000bf24070 */
[----:B------:R-:W-:Y:S01]  /*1db0*/  SHF.R.S32.HI R11, RZ, 0x1f, R10 ;  /* 0x0000001fff0b7819 */ /* 0x000fe2000001140a */
[----:B------:R-:W-:Y:S01]  /*1dc0*/  UISETP.NE.U32.AND UP0, UPT, UR4, 0x1, UPT ;  /* 0x000000010400788c */ /* 0x000fe2000bf05070 */
[----:B------:R-:W-:Y:S01]  /*1dd0*/  ISETP.GE.OR P0, PT, R3, UR11, P0 ;  /* 0x0000000b03007c0c */ /* 0x000fe20008706670 */
[----:B------:R-:W-:Y:S01]  /*1de0*/  UISETP.LT.U32.AND UP1, UPT, UR43, 0x10, UP1 ;  /* 0x000000102b00788c */ /* 0x000fe20008f21070 */
[----:B------:R-:W-:Y:S01]  /*1df0*/  IMAD.WIDE R134, R135, 0x180, R146 ;  /* 0x0000018087867825 */ /* 0x000fe200078e0292 */
[----:B------:R-:W-:Y:S01]  /*1e00*/  UISETP.GT.U32.AND UP0, UPT, UR43, 0xf, !UP0 ;  /* 0x0000000f2b00788c */ /* 0x000fe2000c704070 */
[----:B------:R-:W-:-:S02]  /*1e10*/  ULDC.64 UR8, c[0x0][0x5c8] ;  /* 0x0001720000087ab9 */ /* 0x000fc40000000a00 */
[----:B------:R-:W-:Y:S01]  /*1e20*/  IMAD.WIDE.U32 R4, R132, UR6, R10 ;  /* 0x0000000684047c25 */ /* 0x000fe2000f8e000a */
[----:B------:R-:W-:Y:S02]  /*1e30*/  USEL UR5, URZ, 0x1, !UP1 ;  /* 0x000000013f057887 */ /* 0x000fe4000c800000 */
[----:B------:R-:W-:Y:S01]  /*1e40*/  USEL UR4, URZ, 0x1, !UP0 ;  /* 0x000000013f047887 */ /* 0x000fe2000c000000 */
[----:B------:R-:W-:Y:S01]  /*1e50*/  IMAD.IADD R5, R5, 0x1, R7 ;  /* 0x0000000105057824 */ /* 0x000fe200078e0207 */
[----:B------:R-:W-:Y:S01]  /*1e60*/  ULOP3.LUT UR41, UR41, 0xf, URZ, 0xc0, !UPT ;  /* 0x0000000f29297892 */ /* 0x000fe2000f8ec03f */
[----:B------:R-:W-:Y:S01]  /*1e70*/  IMAD R7, R135, UR8, RZ ;  /* 0x0000000887077c24 */ /* 0x000fe2000f8e02ff */
[----:B------:R-:W-:Y:S01]  /*1e80*/  ULOP3.LUT UR40, UR4, UR40, UR5, 0x96, !UPT ;  /* 0x0000002804287292 */ /* 0x000fe2000f8e9605 */
[----:B------:R-:W-:-:S04]  /*1e90*/  IMAD.WIDE.U32 R162, R134, UR8, R4 ;  /* 0x0000000886a27c25 */ /* 0x000fc8000f8e0004 */
[----:B------:R-:W-:Y:S02]  /*1ea0*/  IMAD R7, R134, UR9, R7 ;  /* 0x0000000986077c24 */ /* 0x000fe4000f8e0207 */
[----:B------:R-:W-:Y:S01]  /*1eb0*/  IMAD.MOV.U32 R0, RZ, RZ, -0x1 ;  /* 0xffffffffff007424 */ /* 0x000fe200078e00ff */
[----:B------:R-:W-:Y:S06]  /*1ec0*/  @P0 BRA `(.L_x_29) ;  /* 0x0000005c00f00947 */ /* 0x000fec0003800000 */
[----:B-----5:R-:W-:Y:S01]  /*1ed0*/  ISETP.NE.AND P0, PT, R23, RZ, PT ;  /* 0x000000ff1700720c */ /* 0x020fe20003f05270 */
[----:B------:R-:W-:Y:S01]  /*1ee0*/  BSSY B0, `(.L_x_29) ;  /* 0x00005fa000007945 */ /* 0x000fe20003800000 */
[----:B------:R-:W-:Y:S02]  /*1ef0*/  IMAD.IADD R142, R130, 0x1, -R3 ;  /* 0x00000001828e7824 */ /* 0x000fe400078e0a03 */
[----:B------:R-:W-:Y:S02]  /*1f00*/  IMAD.IADD R138, R163, 0x1, R7 ;  /* 0x00000001a38a7824 */ /* 0x000fe400078e0207 */
[----:B------:R-:W-:-:S07]  /*1f10*/  IMAD.IADD R3, R120, 0x1, -R133 ;  /* 0x0000000178037824 */ /* 0x000fce00078e0a85 */
[----:B------:R-:W-:Y:S05]  /*1f20*/  @!P0 BRA `(.L_x_30) ;  /* 0x0000003800c08947 */ /* 0x000fea0003800000 */
[----:B------:R-:W0:Y:S01]  /*1f30*/  LDC.64 R8, c[0x0][0x5b0] ;  /* 0x00016c00ff087b82 */ /* 0x000e220000000a00 */
[----:B------:R-:W-:Y:S01]  /*1f40*/  ULDC.64 UR4, c[0x0][0x5b8] ;  /* 0x00016e0000047ab9 */ /* 0x000fe20000000a00 */
[----:B------:R-:W-:Y:S01]  /*1f50*/  ISETP.GE.AND P0, PT, R142, 0x1, PT ;  /* 0x000000018e00780c */ /* 0x000fe20003f06270 */
[----:B------:R-:W-:Y:S01]  /*1f60*/  IMAD R5, R12, UR4, RZ ;  /* 0x000000040c057c24 */ /* 0x000fe2000f8e02ff */
[----:B------:R-:W-:Y:S01]  /*1f70*/  BSSY B1, `(.L_x_31) ;  /* 0x0000010000017945 */ /* 0x000fe20003800000 */
[C---:B------:R-:W-:Y:S01]  /*1f80*/  IMAD.WIDE.U32 R10, R132.reuse, UR4, R10 ;  /* 0x00000004840a7c25 */ /* 0x040fe2000f8e000a */
[----:B------:R-:W-:Y:S02]  /*1f90*/  ISETP.LT.OR P5, PT, R3, 0x1, !P0 ;  /* 0x000000010300780c */ /* 0x000fe400047a1670 */
[----:B------:R-:W1:Y:S01]  /*1fa0*/  LDC.64 R6, c[0x0][0x5a8] ;  /* 0x00016a00ff067b82 */ /* 0x000e620000000a00 */
[----:B------:R-:W-:Y:S02]  /*1fb0*/  IMAD R5, R132, UR5, R5 ;  /* 0x0000000584057c24 */ /* 0x000fe4000f8e0205 */
[----:B------:R-:W-:-:S02]  /*1fc0*/  IMAD.MOV.U32 R14, RZ, RZ, R10 ;  /* 0x000000ffff0e7224 */ /* 0x000fc400078e000a */
[----:B------:R-:W-:Y:S02]  /*1fd0*/  IMAD.IADD R15, R11, 0x1, R5 ;  /* 0x000000010b0f7824 */ /* 0x000fe400078e0205 */
[-C--:B0-----:R-:W-:Y:S01]  /*1fe0*/  IMAD R12, R135, R8.reuse, RZ ;  /* 0x00000008870c7224 */ /* 0x081fe200078e02ff */
[----:B------:R-:W-:Y:S01]  /*1ff0*/  SHF.L.U64.HI R21, R8, 0x3, R9 ;  /* 0x0000000308157819 */ /* 0x000fe20000010209 */
[----:B------:R-:W-:-:S04]  /*2000*/  IMAD.WIDE.U32 R4, R134, R8, R14 ;  /* 0x0000000886047225 */ /* 0x000fc800078e000e */
[----:B------:R-:W-:Y:S01]  /*2010*/  IMAD R13, R134, R9, R12 ;  /* 0x00000009860d7224 */ /* 0x000fe200078e020c */
[----:B-1----:R-:W-:Y:S01]  /*2020*/  IADD3 R132, P1, R4, R6, RZ ;  /* 0x0000000604847210 */ /* 0x002fe20007f3e0ff */
[----:B------:R-:W-:-:S03]  /*2030*/  IMAD.SHL.U32 R20, R8, 0x8, RZ ;  /* 0x0000000808147824 */ /* 0x000fc600078e00ff */
[----:B------:R-:W-:Y:S01]  /*2040*/  IADD3.X R133, R7, R5, R13, P1, !PT ;  /* 0x0000000507857210 */ /* 0x000fe20000ffe40d */
[----:B------:R-:W-:Y:S08]  /*2050*/  @P5 BRA `(.L_x_32) ;  /* 0x0000000000045947 */ /* 0x000ff00003800000 */
[----:B------:R0:W5:Y:S02]  /*2060*/  LDG.E.U8 R131, desc[UR38][R132.64] ;  /* 0x0000002684837981 */ /* 0x000164000c1e1100 */
.L_x_32:
[----:B------:R-:W-:Y:S05]  /*2070*/  BSYNC B1 ;  /* 0x0000000000017941 */ /* 0x000fea0003800000 */
.L_x_31:
[----:B------:R-:W-:Y:S01]  /*2080*/  IMAD.WIDE.U32 R136, R134, R8, R20 ;  /* 0x0000000886887225 */ /* 0x000fe200078e0014 */
[----:B-----5:R-:W-:Y:S01]  /*2090*/  LOP3.LUT R4, R131, 0xffff, RZ, 0xc0, !PT ;  /* 0x0000ffff83047812 */ /* 0x020fe200078ec0ff */
[----:B------:R-:W-:Y:S01]  /*20a0*/  ULDC.64 UR4, c[0x0][0x5c0] ;  /* 0x0001700000047ab9 */ /* 0x000fe20000000a00 */
[----:B------:R-:W-:Y:S01]  /*20b0*/  ISETP.LT.OR P4, PT, R3, 0x2, !P0 ;  /* 0x000000020300780c */ /* 0x000fe20004781670 */
[----:B------:R-:W-:Y:S01]  /*20c0*/  IMAD.IADD R13, R13, 0x1, R137 ;  /* 0x000000010d0d7824 */ /* 0x000fe200078e0289 */
[----:B------:R-:W-:Y:S01]  /*20d0*/  PRMT R12, R4, 0x8880, RZ ;  /* 0x00008880040c7816 */ /* 0x000fe200000000ff */
[----:B------:R-:W-:Y:S01]  /*20e0*/  BSSY B1, `(.L_x_33) ;  /* 0x000000f000017945 */ /* 0x000fe20003800000 */
[----:B------:R-:W-:Y:S02]  /*20f0*/  IADD3 R136, P1, P3, R10, R6, R136 ;  /* 0x000000060a887210 */ /* 0x000fe40007b3e088 */
[----:B------:R-:W-:Y:S02]  /*2100*/  IADD3 R4, P2, R162, UR4, RZ ;  /* 0x00000004a2047c10 */ /* 0x000fe4000ff5e0ff */
[----:B------:R-:W-:Y:S01]  /*2110*/  IADD3.X R137, R15, R7, R13, P1, P3 ;  /* 0x000000070f897210 */ /* 0x000fe20000fe640d */
[----:B------:R-:W-:Y:S01]  /*2120*/  IMAD R13, R12, R23, RZ ;  /* 0x000000170c0d7224 */ /* 0x000fe200078e02ff */
[----:B------:R-:W-:-:S02]  /*2130*/  IADD3.X R5, R138, UR5, RZ, P2, !PT ;  /* 0x000000058a057c10 */ /* 0x000fc400097fe4ff */
[----:B------:R-:W-:Y:S01]  /*2140*/  ISETP.GE.AND P2, PT, R142, 0x9, PT ;  /* 0x000000098e00780c */ /* 0x000fe20003f46270 */
[----:B------:R-:W-:-:S03]  /*2150*/  @!P5 IMAD R139, R88, R22, R13 ;  /* 0x00000016588bd224 */ /* 0x000fc600078e020d */
[C---:B------:R-:W-:Y:S02]  /*2160*/  ISETP.LT.OR P1, PT, R3.reuse, 0x1, !P2 ;  /* 0x000000010300780c */ /* 0x040fe40005721670 */
[----:B------:R1:W-:Y:S01]  /*2170*/  @!P5 STG.E.U8 desc[UR38][R4.64], R139 ;  /* 0x0000008b0400d986 */ /* 0x0003e2000c101126 */
[----:B------:R-:W-:Y:S01]  /*2180*/  ISETP.LT.OR P3, PT, R3, 0x2, !P2 ;  /* 0x000000020300780c */ /* 0x000fe20005761670 */
[----:B------:R-:W-:-:S12]  /*2190*/  @P4 BRA `(.L_x_34) ;  /* 0x00000000000c4947 */ /* 0x000fd80003800000 */
[----:B------:R-:W2:Y:S02]  /*21a0*/  LDG.E.U8 R131, desc[UR38][R132.64+0x1] ;  /* 0x0000012684837981 */ /* 0x000ea4000c1e1100 */
[----:B--2---:R-:W-:-:S05]  /*21b0*/  PRMT R12, R131, 0x8880, RZ ;  /* 0x00008880830c7816 */ /* 0x004fca00000000ff */
[----:B------:R-:W-:-:S07]  /*21c0*/  IMAD R13, R12, R23, RZ ;  /* 0x000000170c0d7224 */ /* 0x000fce00078e02ff */
.L_x_34:
[----:B------:R-:W-:Y:S05]  /*21d0*/  BSYNC B1 ;  /* 0x0000000000017941 */ /* 0x000fea0003800000 */
.L_x_33:
[----:B-1----:R-:W-:Y:S01]  /*21e0*/  @!P4 IMAD R139, R89, R22, R13 ;  /* 0x00000016598bc224 */ /* 0x002fe200078e020d */
[----:B------:R-:W-:Y:S01]  /*21f0*/  @!P1 IADD3 R88, P5, R4, R125, RZ ;  /* 0x0000007d04589210 */ /* 0x000fe20007fbe0ff */
[----:B------:R-:W-:Y:S03]  /*2200*/  BSSY B1, `(.L_x_35) ;  /* 0x0000007000017945 */ /* 0x000fe60003800000 */
[----:B------:R1:W-:Y:S01]  /*2210*/  @!P4 STG.E.U8 desc[UR38][R4.64+0x1], R139 ;  /* 0x0000018b0400c986 */ /* 0x0003e2000c101126 */
[----:B------:R-:W-:Y:S01]  /*2220*/  @!P1 IMAD.X R89, R5, 0x1, R122, P5 ;  /* 0x0000000105599824 */ /* 0x000fe200028e067a */
[----:B------:R-:W-:Y:S07]  /*2230*/  @P1 BRA `(.L_x_36) ;  /* 0x00000000000c1947 */ /* 0x000fee0003800000 */
[----:B------:R-:W2:Y:S02]  /*2240*/  LDG.E.U8 R131, desc[UR38][R136.64] ;  /* 0x0000002688837981 */ /* 0x000ea4000c1e1100 */
[----:B--2---:R-:W-:-:S05]  /*2250*/  PRMT R12, R131, 0x8880, RZ ;  /* 0x00008880830c7816 */ /* 0x004fca00000000ff */
[----:B------:R-:W-:-:S07]  /*2260*/  IMAD R13, R12, R23, RZ ;  /* 0x000000170c0d7224 */ /* 0x000fce00078e02ff */
.L_x_36:
[----:B------:R-:W-:Y:S05]  /*2270*/  BSYNC B1 ;  /* 0x0000000000017941 */ /* 0x000fea0003800000 */
.L_x_35:
[----:B------:R-:W-:Y:S01]  /*2280*/  @!P1 IMAD R141, R90, R22, R13 ;  /* 0x000000165a8d9224 */ /* 0x000fe200078e020d */
[----:B------:R-:W-:Y:S01]  /*2290*/  BSSY B1, `(.L_x_37) ;  /* 0x000000a000017945 */ /* 0x000fe20003800000 */
[C---:B------:R-:W-:Y:S02]  /*22a0*/  ISETP.LT.OR P5, PT, R3.reuse, 0x9, !P0 ;  /* 0x000000090300780c */ /* 0x040fe400047a1670 */
[----:B------:R-:W-:Y:S01]  /*22b0*/  ISETP.LT.OR P4, PT, R3, 0x9, !P2 ;  /* 0x000000090300780c */ /* 0x000fe20005781670 */
[----:B------:R2:W-:Y:S01]  /*22c0*/  @!P1 STG.E.U8 desc[UR38][R88.64], R141 ;  /* 0x0000008d58009986 */ /* 0x0005e2000c101126 */
[----:B------:R-:W-:-:S05]  /*22d0*/  @!P3 IADD3 R138, P1, R4, R125, RZ ;  /* 0x0000007d048ab210 */ /* 0x000fca0007f3e0ff */
[----:B-1----:R-:W-:Y:S01]  /*22e0*/  @!P3 IMAD.X R139, R5, 0x1, R122, P1 ;  /* 0x00000001058bb824 */ /* 0x002fe200008e067a */
[----:B------:R-:W-:Y:S07]  /*22f0*/  @P3 BRA `(.L_x_38) ;  /* 0x00000000000c3947 */ /* 0x000fee0003800000 */
[----:B------:R-:W3:Y:S02]  /*2300*/  LDG.E.U8 R131, desc[UR38][R136.64+0x1] ;  /* 0x0000012688837981 */ /* 0x000ee4000c1e1100 */
[----:B---3--:R-:W-:-:S05]  /*2310*/  PRMT R12, R131, 0x8880, RZ ;  /* 0x00008880830c7816 */ /* 0x008fca00000000ff */
[----:B------:R-:W-:-:S07]  /*2320*/  IMAD R13, R12, R23, RZ ;  /* 0x000000170c0d7224 */ /* 0x000fce00078e02ff */
.L_x_38:
[----:B------:R-:W-:Y:S05]  /*2330*/  BSYNC B1 ;  /* 0x0000000000017941 */ /* 0x000fea0003800000 */
.L_x_37:
[----:B------:R-:W-:Y:S01]  /*2340*/  @!P3 IMAD R91, R91, R22, R13 ;  /* 0x000000165b5bb224 */ /* 0x000fe200078e020d */
[----:B------:R-:W-:Y:S04]  /*2350*/  BSSY B1, `(.L_x_39) ;  /* 0x0000006000017945 */ /* 0x000fe80003800000 */
[----:B------:R1:W-:Y:S01]  /*2360*/  @!P3 STG.E.U8 desc[UR38][R138.64+0x1], R91 ;  /* 0x0000015b8a00b986 */ /* 0x0003e2000c101126 */
[----:B------:R-:W-:Y:S05]  /*2370*/  @P5 BRA `(.L_x_40) ;  /* 0x00000000000c5947 */ /* 0x000fea0003800000 */
[----:B------:R-:W3:Y:S02]  /*2380*/  LDG.E.U8 R131, desc[UR38][R132.64+0x8] ;  /* 0x0000082684837981 */ /* 0x000ee4000c1e1100 */
[----:B---3--:R-:W-:-:S05]  /*2390*/  PRMT R12, R131, 0x8880, RZ ;  /* 0x00008880830c7816 */ /* 0x008fca00000000ff */
[----:B------:R-:W-:-:S07]  /*23a0*/  IMAD R13, R12, R23, RZ ;  /* 0x000000170c0d7224 */ /* 0x000fce00078e02ff */
.L_x_40:
[----:B------:R-:W-:Y:S05]  /*23b0*/  BSYNC B1 ;  /* 0x0000000000017941 */ /* 0x000fea0003800000 */
.L_x_39:
[C---:B------:R-:W-:Y:S01]  /*23c0*/  ISETP.LT.OR P1, PT, R3.reuse, 0xa, !P0 ;  /* 0x0000000a0300780c */ /* 0x040fe20004721670 */
[----:B-1----:R-:W-:Y:S01]  /*23d0*/  @!P5 IMAD R91, R92, R22, R13 ;  /* 0x000000165c5bd224 */ /* 0x002fe200078e020d */
[----:B------:R-:W-:Y:S01]  /*23e0*/  BSSY B1, `(.L_x_41) ;  /* 0x0000008000017945 */ /* 0x000fe20003800000 */
[----:B------:R-:W-:-:S03]  /*23f0*/  ISETP.LT.OR P3, PT, R3, 0xa, !P2 ;  /* 0x0000000a0300780c */ /* 0x000fc60005761670 */
[----:B------:R1:W-:Y:S01]  /*2400*/  @!P5 STG.E.U8 desc[UR38][R4.64+0x8], R91 ;  /* 0x0000085b0400d986 */ /* 0x0003e2000c101126 */
[----:B--2---:R-:W-:-:S06]  /*2410*/  @!P4 IADD3 R88, P5, R4, R125, RZ ;  /* 0x0000007d0458c210 */ /* 0x004fcc0007fbe0ff */
[----:B------:R-:W-:Y:S07]  /*2420*/  @P1 BRA `(.L_x_42) ;  /* 0x00000000000c1947 */ /* 0x000fee0003800000 */
[----:B------:R-:W2:Y:S02]  /*2430*/  LDG.E.U8 R131, desc[UR38][R132.64+0x9] ;  /* 0x0000092684837981 */ /* 0x000ea4000c1e1100 */
[----:B--2---:R-:W-:-:S05]  /*2440*/  PRMT R12, R131, 0x8880, RZ ;  /* 0x00008880830c7816 */ /* 0x004fca00000000ff */
[----:B------:R-:W-:-:S07]  /*2450*/  IMAD R13, R12, R23, RZ ;  /* 0x000000170c0d7224 */ /* 0x000fce00078e02ff */
.L_x_42:
[----:B------:R-:W-:Y:S05]  /*2460*/  BSYNC B1 ;  /* 0x0000000000017941 */ /* 0x000fea0003800000 */
.L_x_41:
[----:B------:R-:W-:Y:S01]  /*2470*/  @!P1 IMAD R93, R93, R22, R13 ;  /* 0x000000165d5d9224 */ /* 0x000fe200078e020d */
[----:B------:R-:W-:Y:S01]  /*2480*/  BSSY B1, `(.L_x_43) ;  /* 0x0000007000017945 */ /* 0x000fe20003800000 */
[----:B------:R-:W-:-:S03]  /*2490*/  @!P4 IMAD.X R89, R5, 0x1, R122, P5 ;  /* 0x000000010559c824 */ /* 0x000fc600028e067a */
[----:B------:R2:W-:Y:S01]  /*24a0*/  @!P1 STG.E.U8 desc[UR38][R4.64+0x9], R93 ;  /* 0x0000095d04009986 */ /* 0x0005e2000c101126 */
[----:B------:R-:W-:Y:S05]  /*24b0*/  @P4 BRA `(.L_x_44) ;  /* 0x00000000000c4947 */ /* 0x000fea0003800000 */
[----:B------:R-:W3:Y:S02]  /*24c0*/  LDG.E.U8 R131, desc[UR38][R136.64+0x8] ;  /* 0x0000082688837981 */ /* 0x000ee4000c1e1100 */
[----:B---3--:R-:W-:-:S05]  /*24d0*/  PRMT R12, R131, 0x8880, RZ ;  /* 0x00008880830c7816 */ /* 0x008fca00000000ff */
[----:B------:R-:W-:-:S07]  /*24e0*/  IMAD R13, R12, R23, RZ ;  /* 0x000000170c0d7224 */ /* 0x000fce00078e02ff */
.L_x_44:
[----:B------:R-:W-:Y:S05]  /*24f0*/  BSYNC B1 ;  /* 0x0000000000017941 */ /* 0x000fea0003800000 */
.L_x_43:
[----:B--2---:R-:W-:Y:S01]  /*2500*/  @!P4 IMAD R93, R94, R22, R13 ;  /* 0x000000165e5dc224 */ /* 0x004fe200078e020d */
        /* <DEDUP_REMOVED lines=10> */
.L_x_46:
[----:B------:R-:W-:Y:S05]  /*25b0*/  BSYNC B1 ;  /* 0x0000000000017941 */ /* 0x000fea0003800000 */
.L_x_45:
[----:B------:R-:W-:Y:S01]  /*25c0*/  @!P3 IMAD R95, R95, R22, R13 ;  /* 0x000000165f5fb224 */ /* 0x000fe200078e020d */
[----:B------:R-:W-:Y:S04]  /*25d0*/  BSSY B1, `(.L_x_47) ;  /* 0x0000006000017945 */ /* 0x000fe80003800000 */
[----:B------:R1:W-:Y:S01]  /*25e0*/  @!P3 STG.E.U8 desc[UR38][R90.64+0x9], R95 ;  /* 0x0000095f5a00b986 */ /* 0x0003e2000c101126 */
[----:B------:R-:W-:Y:S05]  /*25f0*/  @P5 BRA `(.L_x_48) ;  /* 0x00000000000c5947 */ /* 0x000fea0003800000 */
[----:B------:R-:W3:Y:S02]  /*2600*/  LDG.E.U8 R131, desc[UR38][R132.64+0x10] ;  /* 0x0000102684837981 */ /* 0x000ee4000c1e1100 */
[----:B---3--:R-:W-:-:S05]  /*2610*/  PRMT R12, R131, 0x8880, RZ ;  /* 0x00008880830c7816 */ /* 0x008fca00000000ff */
[----:B------:R-:W-:-:S07]  /*2620*/  IMAD R13, R12, R23, RZ ;  /* 0x000000170c0d7224 */ /* 0x000fce00078e02ff */
.L_x_48:
[----:B------:R-:W-:Y:S05]  /*2630*/  BSYNC B1 ;  /* 0x0000000000017941 */ /* 0x000fea0003800000 */
.L_x_47:
        /* <DEDUP_REMOVED lines=10> */
.L_x_50:
[----:B------:R-:W-:Y:S05]  /*26e0*/  BSYNC B1 ;  /* 0x0000000000017941 */ /* 0x000fea0003800000 */
.L_x_49:
        /* <DEDUP_REMOVED lines=8> */
.L_x_52:
[----:B------:R-:W-:Y:S05]  /*2770*/  BSYNC B1 ;  /* 0x0000000000017941 */ /* 0x000fea0003800000 */
.L_x_51:
        /* <DEDUP_REMOVED lines=8> */
[----:B------:R-:W4:Y:S02]  /*2800*/  LDG.E.U8 R131, desc[UR38][R136.64+0x11] ;  /* 0x0000112688837981 */ /* 0x000f24000c1e1100 */
[----:B----4-:R-:W-:-:S05]  /*2810*/  PRMT R12, R131, 0x8880, RZ ;  /* 0x00008880830c7816 */ /* 0x010fca00000000ff */
[----:B------:R-:W-:-:S07]  /*2820*/  IMAD R13, R12, R23, RZ ;  /* 0x000000170c0d7224 */ /* 0x000fce00078e02ff */
.L_x_54:
[----:B------:R-:W-:Y:S05]  /*2830*/  BSYNC B1 ;  /* 0x0000000000017941 */ /* 0x000fea0003800000 */
.L_x_53:
[----:B------:R-:W-:Y:S01]  /*2840*/  @!P4 IMAD R99, R99, R22, R13 ;  /* 0x000000166363c224 */ /* 0x000fe200078e020d */
[----:B------:R-:W-:Y:S04]  /*2850*/  BSSY B1, `(.L_x_55) ;  /* 0x0000006000017945 */ /* 0x000fe80003800000 */
[----:B------:R1:W-:Y:S01]  /*2860*/  @!P4 STG.E.U8 desc[UR38][R90.64+0x11], R99 ;  /* 0x000011635a00c986 */ /* 0x0003e2000c101126 */
[----:B------:R-:W-:Y:S05]  /*2870*/  @P5 BRA `(.L_x_56) ;  /* 0x00000000000c5947 */ /* 0x000fea0003800000 */
[----:B------:R-:W4:Y:S02]  /*2880*/  LDG.E.U8 R131, desc[UR38][R132.64+0x18] ;  /* 0x0000182684837981 */ /* 0x000f24000c1e1100 */
[----:B----4-:R-:W-:-:S05]  /*2890*/  PRMT R12, R131, 0x8880, RZ ;  /* 0x00008880830c7816 */ /* 0x010fca00000000ff */
[----:B------:R-:W-:-:S07]  /*28a0*/  IMAD R13, R12, R23, RZ ;  /* 0x000000170c0d7224 */ /* 0x000fce00078e02ff */
.L_x_56:
[----:B------:R-:W-:Y:S05]  /*28b0*/  BSYNC B1 ;  /* 0x0000000000017941 */ /* 0x000fea0003800000 */
.L_x_55:
[C---:B------:R-:W-:Y:S01]  /*28c0*/  ISETP.LT.OR P4, PT, R3.reuse, 0x1a, !P0 ;  /* 0x0000001a0300780c */ /* 0x040fe20004781670 */
[----:B-1----:R-:W-:Y:S01]  /*28d0*/  @!P5 IMAD R91, R100, R22, R13 ;  /* 0x00000016645bd224 */ /* 0x002fe200078e020d */
[----:B------:R-:W-:Y:S01]  /*28e0*/  BSSY B1, `(.L_x_57) ;  /* 0x0000008000017945 */ /* 0x000fe20003800000 */
[----:B------:R-:W-:-:S03]  /*28f0*/  ISETP.LT.OR P1, PT, R3, 0x1a, !P2 ;  /* 0x0000001a0300780c */ /* 0x000fc60005721670 */
[----:B------:R1:W-:Y:S01]  /*2900*/  @!P5 STG.E.U8 desc[UR38][R4.64+0x18], R91 ;  /* 0x0000185b0400d986 */ /* 0x0003e2000c101126 */
[----:B---3--:R-:W-:-:S06]  /*2910*/  @!P3 IADD3 R88, P5, R4, R125, RZ ;  /* 0x0000007d0458b210 */ /* 0x008fcc0007fbe0ff */
[----:B------:R-:W-:Y:S07]  /*2920*/  @P4 BRA `(.L_x_58) ;  /* 0x00000000000c4947 */ /* 0x000fee0003800000 */
[----:B------:R-:W3:Y:S02]  /*2930*/  LDG.E.U8 R131, desc[UR38][R132.64+0x19] ;  /* 0x0000192684837981 */ /* 0x000ee4000c1e1100 */
[----:B---3--:R-:W-:-:S05]  /*2940*/  PRMT R12, R131, 0x8880, RZ ;  /* 0x00008880830c7816 */ /* 0x008fca00000000ff */
[----:B------:R-:W-:-:S07]  /*2950*/  IMAD R13, R12, R23, RZ ;  /* 0x000000170c0d7224 */ /* 0x000fce00078e02ff */
.L_x_58:
[----:B------:R-:W-:Y:S05]  /*2960*/  BSYNC B1 ;  /* 0x0000000000017941 */ /* 0x000fea0003800000 */
.L_x_57:
[----:B------:R-:W-:Y:S01]  /*2970*/  @!P4 IMAD R101, R101, R22, R13 ;  /* 0x000000166565c224 */ /* 0x000fe200078e020d */
[----:B------:R-:W-:Y:S01]  /*2980*/  BSSY B1, `(.L_x_59) ;  /* 0x0000007000017945 */ /* 0x000fe20003800000 */
[----:B------:R-:W-:-:S03]  /*2990*/  @!P3 IMAD.X R89, R5, 0x1, R122, P5 ;  /* 0x000000010559b824 */ /* 0x000fc600028e067a */
[----:B------:R3:W-:Y:S01]  /*29a0*/  @!P4 STG.E.U8 desc[UR38][R4.64+0x19], R101 ;  /* 0x000019650400c986 */ /* 0x0007e2000c101126 */
[----:B------:R-:W-:Y:S05]  /*29b0*/  @P3 BRA `(.L_x_60) ;  /* 0x00000000000c3947 */ /* 0x000fea0003800000 */
[----:B------:R-:W4:Y:S02]  /*29c0*/  LDG.E.U8 R131, desc[UR38][R136.64+0x18] ;  /* 0x0000182688837981 */ /* 0x000f24000c1e1100 */
[----:B----4-:R-:W-:-:S05]  /*29d0*/  PRMT R12, R131, 0x8880, RZ ;  /* 0x00008880830c7816 */ /* 0x010fca00000000ff */
[----:B------:R-:W-:-:S07]  /*29e0*/  IMAD R13, R12, R23, RZ ;  /* 0x000000170c0d7224 */ /* 0x000fce00078e02ff */
.L_x_60:
[----:B------:R-:W-:Y:S05]  /*29f0*/  BSYNC B1 ;  /* 0x0000000000017941 */ /* 0x000fea0003800000 */
.L_x_59:
        /* <DEDUP_REMOVED lines=8> */
[----:B------:R-:W5:Y:S02]  /*2a80*/  LDG.E.U8 R131, desc[UR38][R136.64+0x19] ;  /* 0x0000192688837981 */ /* 0x000f64000c1e1100 */
[----:B-----5:R-:W-:-:S05]  /*2a90*/  PRMT R12, R131, 0x8880, RZ ;  /* 0x00008880830c7816 */ /* 0x020fca00000000ff */
[----:B------:R-:W-:-:S07]  /*2aa0*/  IMAD R13, R12, R23, RZ ;  /* 0x000000170c0d7224 */ /* 0x000fce00078e02ff */
.L_x_62:
[----:B------:R-:W-:Y:S05]  /*2ab0*/  BSYNC B1 ;  /* 0x0000000000017941 */ /* 0x000fea0003800000 */
.L_x_61:
[----:B------:R-:W-:Y:S01]  /*2ac0*/  @!P1 IMAD R103, R103, R22, R13 ;  /* 0x0000001667679224 */ /* 0x000fe200078e020d */
[----:B------:R-:W-:Y:S04]  /*2ad0*/  BSSY B1, `(.L_x_63) ;  /* 0x0000006000017945 */ /* 0x000fe80003800000 */
[----:B------:R1:W-:Y:S01]  /*2ae0*/  @!P1 STG.E.U8 desc[UR38][R90.64+0x19], R103 ;  /* 0x000019675a009986 */ /* 0x0003e2000c101126 */
[----:B------:R-:W-:Y:S05]  /*2af0*/  @P5 BRA `(.L_x_64) ;  /* 0x00000000000c5947 */ /* 0x000fea0003800000 */
[----:B------:R-:W5:Y:S02]  /*2b00*/  LDG.E.U8 R131, desc[UR38][R132.64+0x20] ;  /* 0x0000202684837981 */ /* 0x000f64000c1e1100 */
[----:B-----5:R-:W-:-:S05]  /*2b10*/  PRMT R12, R131, 0x8880, RZ ;  /* 0x00008880830c7816 */ /* 0x020fca00000000ff */
[----:B------:R-:W-:-:S07]  /*2b20*/  IMAD R13, R12, R23, RZ ;  /* 0x000000170c0d7224 */ /* 0x000fce00078e02ff */
.L_x_64:
[----:B------:R-:W-:Y:S05]  /*2b30*/  BSYNC B1 ;  /* 0x0000000000017941 */ /* 0x000fea0003800000 */
.L_x_63:
[----:B----4-:R-:W-:Y:S01]  /*2b40*/  @!P5 IMAD R89, R104, R22, R13 ;  /* 0x000000166859d224 */ /* 0x010fe200078e020d */
[----:B------:R-:W-:Y:S04]  /*2b50*/  BSSY B1, `(.L_x_65) ;  /* 0x0000006000017945 */ /* 0x000fe80003800000 */
[----:B------:R4:W-:Y:S01]  /*2b60*/  @!P5 STG.E.U8 desc[UR38][R4.64+0x20], R89 ;  /* 0x000020590400d986 */ /* 0x0009e2000c101126 */
[----:B------:R-:W-:Y:S05]  /*2b70*/  @P4 BRA `(.L_x_66) ;  /* 0x00000000000c4947 */ /* 0x000fea0003800000 */
[----:B------:R-:W5:Y:S02]  /*2b80*/  LDG.E.U8 R131, desc[UR38][R132.64+0x21] ;  /* 0x0000212684837981 */ /* 0x000f64000c1e1100 */
[----:B-----5:R-:W-:-:S05]  /*2b90*/  PRMT R12, R131, 0x8880, RZ ;  /* 0x00008880830c7816 */ /* 0x020fca00000000ff */
[----:B------:R-:W-:-:S07]  /*2ba0*/  IMAD R13, R12, R23, RZ ;  /* 0x000000170c0d7224 */ /* 0x000fce00078e02ff */
.L_x_66:
[----:B------:R-:W-:Y:S05]  /*2bb0*/  BSYNC B1 ;  /* 0x0000000000017941 */ /* 0x000fea0003800000 */
.L_x_65:
[----:B------:R-:W-:Y:S01]  /*2bc0*/  ISETP.LT.OR P3, PT, R3, 0x21, !P2 ;  /* 0x000000210300780c */ /* 0x000fe20005761670 */
[----:B------:R-:W-:Y:S01]  /*2bd0*/  @!P4 IMAD R105, R105, R22, R13 ;  /* 0x000000166969c224 */ /* 0x000fe200078e020d */
[----:B------:R-:W-:Y:S01]  /*2be0*/  BSSY B1, `(.L_x_67) ;  /* 0x000000a000017945 */ /* 0x000fe20003800000 */
[C---:B------:R-:W-:Y:S02]  /*2bf0*/  ISETP.LT.OR P5, PT, R3.reuse, 0x22, !P2 ;  /* 0x000000220300780c */ /* 0x040fe400057a1670 */
[----:B------:R-:W-:Y:S01]  /*2c00*/  ISETP.LT.OR P1, PT, R3, 0x29, !P0 ;  /* 0x000000290300780c */ /* 0x000fe20004721670 */
[----:B------:R0:W-:Y:S01]  /*2c10*/  @!P4 STG.E.U8 desc[UR38][R4.64+0x21], R105 ;  /* 0x000021690400c986 */ /* 0x0001e2000c101126 */
[----:B------:R-:W-:-:S05]  /*2c20*/  IADD3 R88, P4, R4, R125, RZ ;  /* 0x0000007d04587210 */ /* 0x000fca0007f9e0ff */
[----:B----4-:R-:W-:Y:S01]  /*2c30*/  IMAD.X R89, R5, 0x1, R122, P4 ;  /* 0x0000000105597824 */ /* 0x010fe200020e067a */
[----:B------:R-:W-:Y:S07]  /*2c40*/  @P3 BRA `(.L_x_68) ;  /* 0x00000000000c3947 */ /* 0x000fee0003800000 */
[----:B------:R-:W4:Y:S02]  /*2c50*/  LDG.E.U8 R131, desc[UR38][R136.64+0x20] ;  /* 0x0000202688837981 */ /* 0x000f24000c1e1100 */
[----:B----4-:R-:W-:-:S05]  /*2c60*/  PRMT R12, R131, 0x8880, RZ ;  /* 0x00008880830c7816 */ /* 0x010fca00000000ff */
[----:B------:R-:W-:-:S07]  /*2c70*/  IMAD R13, R12, R23, RZ ;  /* 0x000000170c0d7224 */ /* 0x000fce00078e02ff */
.L_x_68:
[----:B------:R-:W-:Y:S05]  /*2c80*/  BSYNC B1 ;  /* 0x0000000000017941 */ /* 0x000fea0003800000 */
.L_x_67:
[----:B-1----:R-:W-:Y:S01]  /*2c90*/  @!P3 IMAD R91, R106, R22, R13 ;  /* 0x000000166a5bb224 */ /* 0x002fe200078e020d */
[----:B------:R-:W-:Y:S04]  /*2ca0*/  BSSY B1, `(.L_x_69) ;  /* 0x0000006000017945 */ /* 0x000fe80003800000 */
[----:B------:R1:W-:Y:S01]  /*2cb0*/  @!P3 STG.E.U8 desc[UR38][R88.64+0x20], R91 ;  /* 0x0000205b5800b986 */ /* 0x0003e2000c101126 */
[----:B------:R-:W-:Y:S05]  /*2cc0*/  @P5 BRA `(.L_x_70) ;  /* 0x00000000000c5947 */ /* 0x000fea0003800000 */
[----:B------:R-:W4:Y:S02]  /*2cd0*/  LDG.E.U8 R131, desc[UR38][R136.64+0x21] ;  /* 0x0000212688837981 */ /* 0x000f24000c1e1100 */
[----:B----4-:R-:W-:-:S05]  /*2ce0*/  PRMT R12, R131, 0x8880, RZ ;  /* 0x00008880830c7816 */ /* 0x010fca00000000ff */
[----:B------:R-:W-:-:S07]  /*2cf0*/  IMAD R13, R12, R23, RZ ;  /* 0x000000170c0d7224 */ /* 0x000fce00078e02ff */
.L_x_70:
[----:B------:R-:W-:Y:S05]  /*2d00*/  BSYNC B1 ;  /* 0x0000000000017941 */ /* 0x000fea0003800000 */
.L_x_69:
[----:B------:R-:W-:Y:S01]  /*2d10*/  @!P5 IMAD R107, R107, R22, R13 ;  /* 0x000000166b6bd224 */ /* 0x000fe200078e020d */
[----:B------:R-:W-:Y:S04]  /*2d20*/  BSSY B1, `(.L_x_71) ;  /* 0x0000006000017945 */ /* 0x000fe80003800000 */
[----:B------:R4:W-:Y:S01]  /*2d30*/  @!P5 STG.E.U8 desc[UR38][R88.64+0x21], R107 ;  /* 0x0000216b5800d986 */ /* 0x0009e2000c101126 */
[----:B------:R-:W-:Y:S05]  /*2d40*/  @P1 BRA `(.L_x_72) ;  /* 0x00000000000c1947 */ /* 0x000fea0003800000 */
[----:B------:R-:W5:Y:S02]  /*2d50*/  LDG.E.U8 R131, desc[UR38][R132.64+0x28] ;  /* 0x0000282684837981 */ /* 0x000f64000c1e1100 */
[----:B-----5:R-:W-:-:S05]  /*2d60*/  PRMT R12, R131, 0x8880, RZ ;  /* 0x00008880830c7816 */ /* 0x020fca00000000ff */
[----:B------:R-:W-:-:S07]  /*2d70*/  IMAD R13, R12, R23, RZ ;  /* 0x000000170c0d7224 */ /* 0x000fce00078e02ff */
.L_x_72:
[----:B------:R-:W-:Y:S05]  /*2d80*/  BSYNC B1 ;  /* 0x0000000000017941 */ /* 0x000fea0003800000 */
.L_x_71:
[C---:B------:R-:W-:Y:S01]  /*2d90*/  ISETP.LT.OR P4, PT, R3.reuse, 0x2a, !P0 ;  /* 0x0000002a0300780c */ /* 0x040fe20004781670 */
[----:B-1----:R-:W-:Y:S01]  /*2da0*/  @!P1 IMAD R91, R108, R22, R13 ;  /* 0x000000166c5b9224 */ /* 0x002fe200078e020d */
[----:B------:R-:W-:Y:S01]  /*2db0*/  BSSY B1, `(.L_x_73) ;  /* 0x0000009000017945 */ /* 0x000fe20003800000 */
[C---:B------:R-:W-:Y:S02]  /*2dc0*/  ISETP.LT.OR P3, PT, R3.reuse, 0x29, !P2 ;  /* 0x000000290300780c */ /* 0x040fe40005761670 */
[C---:B------:R-:W-:Y:S01]  /*2dd0*/  ISETP.LT.OR P5, PT, R3.reuse, 0x2a, !P2 ;  /* 0x0000002a0300780c */ /* 0x040fe200057a1670 */
[----:B------:R1:W-:Y:S01]  /*2de0*/  @!P1 STG.E.U8 desc[UR38][R4.64+0x28], R91 ;  /* 0x0000285b04009986 */ /* 0x0003e2000c101126 */
[----:B------:R-:W-:-:S06]  /*2df0*/  ISETP.LT.OR P1, PT, R3, 0x31, !P0 ;  /* 0x000000310300780c */ /* 0x000fcc0004721670 */
[----:B------:R-:W-:Y:S07]  /*2e00*/  @P4 BRA `(.L_x_74) ;  /* 0x00000000000c4947 */ /* 0x000fee0003800000 */
[----:B------:R-:W5:Y:S02]  /*2e10*/  LDG.E.U8 R131, desc[UR38][R132.64+0x29] ;  /* 0x0000292684837981 */ /* 0x000f64000c1e1100 */
[----:B-----5:R-:W-:-:S05]  /*2e20*/  PRMT R12, R131, 0x8880, RZ ;  /* 0x00008880830c7816 */ /* 0x020fca00000000ff */
[----:B------:R-:W-:-:S07]  /*2e30*/  IMAD R13, R12, R23, RZ ;  /* 0x000000170c0d7224 */ /* 0x000fce00078e02ff */
.L_x_74:
[----:B------:R-:W-:Y:S05]  /*2e40*/  BSYNC B1 ;  /* 0x0000000000017941 */ /* 0x000fea0003800000 */
.L_x_73:
[----:B------:R-:W-:Y:S01]  /*2e50*/  @!P4 IMAD R109, R109, R22, R13 ;  /* 0x000000166d6dc224 */ /* 0x000fe200078e020d */
[----:B------:R-:W-:Y:S04]  /*2e60*/  BSSY B1, `(.L_x_75) ;  /* 0x0000006000017945 */ /* 0x000fe80003800000 */
[----:B------:R0:W-:Y:S01]  /*2e70*/  @!P4 STG.E.U8 desc[UR38][R4.64+0x29], R109 ;  /* 0x0000296d0400c986 */ /* 0x0001e2000c101126 */
[----:B------:R-:W-:Y:S05]  /*2e80*/  @P3 BRA `(.L_x_76) ;  /* 0x00000000000c3947 */ /* 0x000fea0003800000 */
[----:B------:R-:W5:Y:S02]  /*2e90*/  LDG.E.U8 R131, desc[UR38][R136.64+0x28] ;  /* 0x0000282688837981 */ /* 0x000f64000c1e1100 */
[----:B-----5:R-:W-:-:S05]  /*2ea0*/  PRMT R12, R131, 0x8880, RZ ;  /* 0x00008880830c7816 */ /* 0x020fca00000000ff */
[----:B------:R-:W-:-:S07]  /*2eb0*/  IMAD R13, R12, R23, RZ ;  /* 0x000000170c0d7224 */ /* 0x000fce00078e02ff */
.L_x_76:
[----:B------:R-:W-:Y:S05]  /*2ec0*/  BSYNC B1 ;  /* 0x0000000000017941 */ /* 0x000fea0003800000 */
.L_x_75:
[----:B-1----:R-:W-:Y:S01]  /*2ed0*/  @!P3 IMAD R91, R110, R22, R13 ;  /* 0x000000166e5bb224 */ /* 0x002fe200078e020d */
[----:B------:R-:W-:Y:S04]  /*2ee0*/  BSSY B1, `(.L_x_77) ;  /* 0x0000006000017945 */ /* 0x000fe80003800000 */
[----:B------:R1:W-:Y:S01]  /*2ef0*/  @!P3 STG.E.U8 desc[UR38][R88.64+0x28], R91 ;  /* 0x0000285b5800b986 */ /* 0x0003e2000c101126 */
[----:B------:R-:W-:Y:S05]  /*2f00*/  @P5 BRA `(.L_x_78) ;  /* 0x00000000000c5947 */ /* 0x000fea0003800000 */
[----:B------:R-:W5:Y:S02]  /*2f10*/  LDG.E.U8 R131, desc[UR38][R136.64+0x29] ;  /* 0x0000292688837981 */ /* 0x000f64000c1e1100 */
[----:B-----5:R-:W-:-:S05]  /*2f20*/  PRMT R12, R131, 0x8880, RZ ;  /* 0x00008880830c7816 */ /* 0x020fca00000000ff */
[----:B------:R-:W-:-:S07]  /*2f30*/  IMAD R13, R12, R23, RZ ;  /* 0x000000170c0d7224 */ /* 0x000fce00078e02ff */
.L_x_78:
[----:B------:R-:W-:Y:S05]  /*2f40*/  BSYNC B1 ;  /* 0x0000000000017941 */ /* 0x000fea0003800000 */
.L_x_77:
[----:B------:R-:W-:Y:S01]  /*2f50*/  @!P5 IMAD R111, R111, R22, R13 ;  /* 0x000000166f6fd224 */ /* 0x000fe200078e020d */
[----:B------:R-:W-:Y:S04]  /*2f60*/  BSSY B1, `(.L_x_79) ;  /* 0x0000006000017945 */ /* 0x000fe80003800000 */
[----:B------:R0:W-:Y:S01]  /*2f70*/  @!P5 STG.E.U8 desc[UR38][R88.64+0x29], R111 ;  /* 0x0000296f5800d986 */ /* 0x0001e2000c101126 */
[----:B------:R-:W-:Y:S05]  /*2f80*/  @P1 BRA `(.L_x_80) ;  /* 0x00000000000c1947 */ /* 0x000fea0003800000 */
[----:B------:R-:W5:Y:S02]  /*2f90*/  LDG.E.U8 R131, desc[UR38][R132.64+0x30] ;  /* 0x0000302684837981 */ /* 0x000f64000c1e1100 */
[----:B-----5:R-:W-:-:S05]  /*2fa0*/  PRMT R12, R131, 0x8880, RZ ;  /* 0x00008880830c7816 */ /* 0x020fca00000000ff */
[----:B------:R-:W-:-:S07]  /*2fb0*/  IMAD R13, R12, R23, RZ ;  /* 0x000000170c0d7224 */ /* 0x000fce00078e02ff */
.L_x_80:
[----:B------:R-:W-:Y:S05]  /*2fc0*/  BSYNC B1 ;  /* 0x0000000000017941 */ /* 0x000fea0003800000 */
.L_x_79:
        /* <DEDUP_REMOVED lines=11> */
.L_x_82:
[----:B------:R-:W-:Y:S05]  /*3080*/  BSYNC B1 ;  /* 0x0000000000017941 */ /* 0x000fea0003800000 */
.L_x_81:
[----:B------:R-:W-:Y:S01]  /*3090*/  @!P5 IMAD R113, R113, R22, R13 ;  /* 0x000000167171d224 */ /* 0x000fe200078e020d */
[----:B------:R-:W-:Y:S04]  /*30a0*/  BSSY B1, `(.L_x_83) ;  /* 0x0000006000017945 */ /* 0x000fe80003800000 */
[----:B------:R0:W-:Y:S01]  /*30b0*/  @!P5 STG.E.U8 desc[UR38][R4.64+0x31], R113 ;  /* 0x000031710400d986 */ /* 0x0001e2000c101126 */
[----:B------:R-:W-:Y:S05]  /*30c0*/  @P4 BRA `(.L_x_84) ;  /* 0x00000000000c4947 */ /* 0x000fea0003800000 */
[----:B------:R-:W5:Y:S02]  /*30d0*/  LDG.E.U8 R131, desc[UR38][R136.64+0x30] ;  /* 0x0000302688837981 */ /* 0x000f64000c1e1100 */
[----:B-----5:R-:W-:-:S05]  /*30e0*/  PRMT R12, R131, 0x8880, RZ ;  /* 0x00008880830c7816 */ /* 0x020fca00000000ff */
[----:B------:R-:W-:-:S07]  /*30f0*/  IMAD R13, R12, R23, RZ ;  /* 0x000000170c0d7224 */ /* 0x000fce00078e02ff */
.L_x_84:
[----:B------:R-:W-:Y:S05]  /*3100*/  BSYNC B1 ;  /* 0x0000000000017941 */ /* 0x000fea0003800000 */
.L_x_83:
[----:B-1----:R-:W-:Y:S01]  /*3110*/  @!P4 IMAD R91, R114, R22, R13 ;  /* 0x00000016725bc224 */ /* 0x002fe200078e020d */
[----:B------:R-:W-:Y:S04]  /*3120*/  BSSY B1, `(.L_x_85) ;  /* 0x0000006000017945 */ /* 0x000fe80003800000 */
[----:B------:R1:W-:Y:S01]  /*3130*/  @!P4 STG.E.U8 desc[UR38][R88.64+0x30], R91 ;  /* 0x0000305b5800c986 */ /* 0x0003e2000c101126 */
[----:B------:R-:W-:Y:S05]  /*3140*/  @P1 BRA `(.L_x_86) ;  /* 0x00000000000c1947 */ /* 0x000fea0003800000 */
[----:B------:R-:W5:Y:S02]  /*3150*/  LDG.E.U8 R131, desc[UR38][R136.64+0x31] ;  /* 0x0000312688837981 */ /* 0x000f64000c1e1100 */
[----:B-----5:R-:W-:-:S05]  /*3160*/  PRMT R12, R131, 0x8880, RZ ;  /* 0x00008880830c7816 */ /* 0x020fca00000000ff */
[----:B------:R-:W-:-:S07]  /*3170*/  IMAD R13, R12, R23, RZ ;  /* 0x000000170c0d7224 */ /* 0x000fce00078e02ff */
.L_x_86:
[----:B------:R-:W-:Y:S05]  /*3180*/  BSYNC B1 ;  /* 0x0000000000017941 */ /* 0x000fea0003800000 */
.L_x_85:
[----:B------:R-:W-:Y:S01]  /*3190*/  @!P1 IMAD R115, R115, R22, R13 ;  /* 0x0000001673739224 */ /* 0x000fe200078e020d */
[----:B------:R-:W-:Y:S04]  /*31a0*/  BSSY B1, `(.L_x_87) ;  /* 0x0000006000017945 */ /* 0x000fe80003800000 */
[----:B------:R0:W-:Y:S01]  /*31b0*/  @!P1 STG.E.U8 desc[UR38][R88.64+0x31], R115 ;  /* 0x0000317358009986 */ /* 0x0001e2000c101126 */
[----:B------:R-:W-:Y:S05]  /*31c0*/  @P3 BRA `(.L_x_88) ;  /* 0x00000000000c3947 */ /* 0x000fea0003800000 */
[----:B------:R-:W5:Y:S02]  /*31d0*/  LDG.E.U8 R131, desc[UR38][R132.64+0x38] ;  /* 0x0000382684837981 */ /* 0x000f64000c1e1100 */
[----:B-----5:R-:W-:-:S05]  /*31e0*/  PRMT R12, R131, 0x8880, RZ ;  /* 0x00008880830c7816 */ /* 0x020fca00000000ff */
[----:B------:R-:W-:-:S07]  /*31f0*/  IMAD R13, R12, R23, RZ ;  /* 0x000000170c0d7224 */ /* 0x000fce00078e02ff */
.L_x_88:
[----:B------:R-:W-:Y:S05]  /*3200*/  BSYNC B1 ;  /* 0x0000000000017941 */ /* 0x000fea0003800000 */
.L_x_87:
[C---:B------:R-:W-:Y:S01]  /*3210*/  ISETP.LT.OR P0, PT, R3.reuse, 0x3a, !P0 ;  /* 0x0000003a0300780c */ /* 0x040fe20004701670 */
[----:B-1----:R-:W-:Y:S01]  /*3220*/  @!P3 IMAD R91, R116, R22, R13 ;  /* 0x00000016745bb224 */ /* 0x002fe200078e020d */
[----:B------:R-:W-:Y:S01]  /*3230*/  ISETP.GE.AND P1, PT, R142, 0x81, PT ;  /* 0x000000818e00780c */ /* 0x000fe20003f26270 */
[----:B------:R-:W-:Y:S01]  /*3240*/  BSSY B1, `(.L_x_89) ;  /* 0x000000a000017945 */ /* 0x000fe20003800000 */
[----:B------:R-:W-:Y:S02]  /*3250*/  IADD3 R95, P4, R134, 0x80, RZ ;  /* 0x00000080865f7810 */ /* 0x000fe40007f9e0ff */
[----:B------:R1:W-:Y:S01]  /*3260*/  @!P3 STG.E.U8 desc[UR38][R4.64+0x38], R91 ;  /* 0x0000385b0400b986 */ /* 0x0003e2000c101126 */
[C---:B------:R-:W-:Y:S02]  /*3270*/  ISETP.LT.OR P3, PT, R3.reuse, 0x39, !P2 ;  /* 0x000000390300780c */ /* 0x040fe40005761670 */
[C---:B------:R-:W-:Y:S02]  /*3280*/  ISETP.LT.OR P2, PT, R3.reuse, 0x3a, !P2 ;  /* 0x0000003a0300780c */ /* 0x040fe40005741670 */
[----:B------:R-:W-:-:S02]  /*3290*/  ISETP.LT.OR P5, PT, R3, 0x1, !P1 ;  /* 0x000000010300780c */ /* 0x000fc40004fa1670 */
[----:B------:R-:W-:Y:S11]  /*32a0*/  @P0 BRA `(.L_x_90) ;  /* 0x00000000000c0947 */ /* 0x000ff60003800000 */
[----:B------:R-:W5:Y:S02]  /*32b0*/  LDG.E.U8 R131, desc[UR38][R132.64+0x39] ;  /* 0x0000392684837981 */ /* 0x000f64000c1e1100 */
[----:B-----5:R-:W-:-:S05]  /*32c0*/  PRMT R12, R131, 0x8880, RZ ;  /* 0x00008880830c7816 */ /* 0x020fca00000000ff */
[----:B------:R-:W-:-:S07]  /*32d0*/  IMAD R13, R12, R23, RZ ;  /* 0x000000170c0d7224 */ /* 0x000fce00078e02ff */
.L_x_90:
[----:B------:R-:W-:Y:S05]  /*32e0*/  BSYNC B1 ;  /* 0x0000000000017941 */ /* 0x000fea0003800000 */
.L_x_89:
[----:B------:R-:W-:Y:S01]  /*32f0*/  @!P0 IMAD R117, R117, R22, R13 ;  /* 0x0000001675758224 */ /* 0x000fe200078e020d */
[----:B------:R-:W-:Y:S04]  /*3300*/  BSSY B1, `(.L_x_91) ;  /* 0x0000006000017945 */ /* 0x000fe80003800000 */
[----:B------:R0:W-:Y:S01]  /*3310*/  @!P0 STG.E.U8 desc[UR38][R4.64+0x39], R117 ;  /* 0x0000397504008986 */ /* 0x0001e2000c101126 */
[----:B------:R-:W-:Y:S05]  /*3320*/  @P3 BRA `(.L_x_92) ;  /* 0x00000000000c3947 */ /* 0x000fea0003800000 */
[----:B------:R-:W5:Y:S02]  /*3330*/  LDG.E.U8 R131, desc[UR38][R136.64+0x38] ;  /* 0x0000382688837981 */ /* 0x000f64000c1e1100 */
[----:B-----5:R-:W-:-:S05]  /*3340*/  PRMT R12, R131, 0x8880, RZ ;  /* 0x00008880830c7816 */ /* 0x020fca00000000ff */
[----:B------:R-:W-:-:S07]  /*3350*/  IMAD R13, R12, R23, RZ ;  /* 0x000000170c0d7224 */ /* 0x000fce00078e02ff */
.L_x_92:
[----:B------:R-:W-:Y:S05]  /*3360*/  BSYNC B1 ;  /* 0x0000000000017941 */ /* 0x000fea0003800000 */
.L_x_91:
[----:B-1----:R-:W-:Y:S01]  /*3370*/  @!P3 IMAD R91, R118, R22, R13 ;  /* 0x00000016765bb224 */ /* 0x002fe200078e020d */
[----:B------:R-:W-:Y:S01]  /*3380*/  BSSY B1, `(.L_x_93) ;  /* 0x0000007000017945 */ /* 0x000fe20003800000 */
[----:B------:R-:W-:-:S03]  /*3390*/  IMAD.X R93, RZ, RZ, R135, P4 ;  /* 0x000000ffff5d7224 */ /* 0x000fc600020e0687 */
[----:B------:R1:W-:Y:S01]  /*33a0*/  @!P3 STG.E.U8 desc[UR38][R88.64+0x38], R91 ;  /* 0x0000385b5800b986 */ /* 0x0003e2000c101126 */
[----:B------:R-:W-:Y:S05]  /*33b0*/  @P2 BRA `(.L_x_94) ;  /* 0x00000000000c2947 */ /* 0x000fea0003800000 */
[----:B------:R-:W5:Y:S02]  /*33c0*/  LDG.E.U8 R131, desc[UR38][R136.64+0x39] ;  /* 0x0000392688837981 */ /* 0x000f64000c1e1100 */
[----:B-----5:R-:W-:-:S05]  /*33d0*/  PRMT R12, R131, 0x8880, RZ ;  /* 0x00008880830c7816 */ /* 0x020fca00000000ff */
[----:B------:R-:W-:-:S07]  /*33e0*/  IMAD R13, R12, R23, RZ ;  /* 0x000000170c0d7224 */ /* 0x000fce00078e02ff */
.L_x_94:
[----:B------:R-:W-:Y:S05]  /*33f0*/  BSYNC B1 ;  /* 0x0000000000017941 */ /* 0x000fea0003800000 */
.L_x_93:
[----:B------:R-:W-:Y:S01]  /*3400*/  IMAD R12, R93, R8, RZ ;  /* 0x000000085d0c7224 */ /* 0x000fe200078e02ff */
[----:B------:R-:W-:Y:S01]  /*3410*/  ISETP.LT.OR P3, PT, R3, 0x2, !P1 ;  /* 0x000000020300780c */ /* 0x000fe20004f61670 */
[----:B------:R-:W-:Y:S01]  /*3420*/  @!P2 IMAD R119, R119, R22, R13 ;  /* 0x000000167777a224 */ /* 0x000fe200078e020d */
[----:B------:R-:W-:Y:S01]  /*3430*/  ISETP.GE.AND P0, PT, R142, 0x89, PT ;  /* 0x000000898e00780c */ /* 0x000fe20003f06270 */
[----:B------:R-:W-:Y:S01]  /*3440*/  @!P2 IMAD.MOV.U32 R92, RZ, RZ, R88 ;  /* 0x000000ffff5ca224 */ /* 0x000fe200078e0058 */
[----:B------:R-:W-:Y:S01]  /*3450*/  BSSY B1, `(.L_x_95) ;  /* 0x000000f000017945 */ /* 0x000fe20003800000 */
[----:B------:R-:W-:Y:S02]  /*3460*/  @!P2 IMAD.MOV.U32 R93, RZ, RZ, R89 ;  /* 0x000000ffff5da224 */ /* 0x000fe400078e0059 */
[----:B-1----:R-:W-:-:S03]  /*3470*/  IMAD.WIDE.U32 R90, R95, R8, R14 ;  /* 0x000000085f5a7225 */ /* 0x002fc600078e000e */
[----:B------:R1:W-:Y:S01]  /*3480*/  @!P2 STG.E.U8 desc[UR38][R92.64+0x39], R119 ;  /* 0x000039775c00a986 */ /* 0x0003e2000c101126 */
[----:B------:R-:W-:Y:S01]  /*3490*/  IMAD R99, R95, R9, R12 ;  /* 0x000000095f637224 */ /* 0x000fe200078e020c */
[----:B0---4-:R-:W-:Y:S02]  /*34a0*/  IADD3 R88, P2, R90, R6, RZ ;  /* 0x000000065a587210 */ /* 0x011fe40007f5e0ff */
[CC--:B------:R-:W-:Y:S02]  /*34b0*/  @!P5 IADD3 R90, P4, R4.reuse, R124.reuse, RZ ;  /* 0x0000007c045ad210 */ /* 0x0c0fe40007f9e0ff */
[----:B------:R-:W-:Y:S02]  /*34c0*/  IADD3.X R89, R7, R91, R99, P2, !PT ;  /* 0x0000005b07597210 */ /* 0x000fe400017fe463 */
[----:B------:R-:W-:Y:S01]  /*34d0*/  ISETP.LT.OR P2, PT, R3, 0x1, !P0 ;  /* 0x000000010300780c */ /* 0x000fe20004741670 */
[----:B------:R-:W-:Y:S01]  /*34e0*/  @!P5 IMAD.X R91, R5, 0x1, R121, P4 ;  /* 0x00000001055bd824 */ /* 0x000fe200020e0679 */
[----:B------:R-:W-:Y:S01]  /*34f0*/  @!P3 IADD3 R94, P4, R4, R124, RZ ;  /* 0x0000007c045eb210 */ /* 0x000fe20007f9e0ff */
[----:B------:R-:W-:-:S12]  /*3500*/  @P5 BRA `(.L_x_96) ;  /* 0x00000000000c5947 */ /* 0x000fd80003800000 */
[----:B------:R-:W4:Y:S02]  /*3510*/  LDG.E.U8 R131, desc[UR38][R88.64] ;  /* 0x0000002658837981 */ /* 0x000f24000c1e1100 */
[----:B----4-:R-:W-:-:S05]  /*3520*/  PRMT R12, R131, 0x8880, RZ ;  /* 0x00008880830c7816 */ /* 0x010fca00000000ff */
[----:B------:R-:W-:-:S07]  /*3530*/  IMAD R13, R12, R23, RZ ;  /* 0x000000170c0d7224 */ /* 0x000fce00078e02ff */
.L_x_96:
[----:B------:R-:W-:Y:S05]  /*3540*/  BSYNC B1 ;  /* 0x0000000000017941 */ /* 0x000fea0003800000 */
.L_x_95:
[----:B--2---:R-:W-:Y:S01]  /*3550*/  @!P5 IMAD R97, R56, R22, R13 ;  /* 0x000000163861d224 */ /* 0x004fe200078e020d */
[----:B------:R-:W-:Y:S01]  /*3560*/  BSSY B1, `(.L_x_97) ;  /* 0x0000008000017945 */ /* 0x000fe20003800000 */
[----:B-1----:R-:W-:-:S03]  /*3570*/  IMAD.WIDE.U32 R92, R95, R8, R20 ;  /* 0x000000085f5c7225 */ /* 0x002fc600078e0014 */
[----:B------:R0:W-:Y:S01]  /*3580*/  @!P5 STG.E.U8 desc[UR38][R90.64], R97 ;  /* 0x000000615a00d986 */ /* 0x0001e2000c101126 */
[----:B------:R-:W-:Y:S01]  /*3590*/  @!P3 IMAD.X R95, R5, 0x1, R121, P4 ;  /* 0x00000001055fb824 */ /* 0x000fe200020e0679 */
[----:B------:R-:W-:Y:S06]  /*35a0*/  @P3 BRA `(.L_x_98) ;  /* 0x00000000000c3947 */ /* 0x000fec0003800000 */
[----:B------:R-:W2:Y:S02]  /*35b0*/  LDG.E.U8 R131, desc[UR38][R88.64+0x1] ;  /* 0x0000012658837981 */ /* 0x000ea4000c1e1100 */
[----:B--2---:R-:W-:-:S05]  /*35c0*/  PRMT R12, R131, 0x8880, RZ ;  /* 0x00008880830c7816 */ /* 0x004fca00000000ff */
[----:B------:R-:W-:-:S07]  /*35d0*/  IMAD R13, R12, R23, RZ ;  /* 0x000000170c0d7224 */ /* 0x000fce00078e02ff */
.L_x_98:
[----:B------:R-:W-:Y:S05]  /*35e0*/  BSYNC B1 ;  /* 0x0000000000017941 */ /* 0x000fea0003800000 */
.L_x_97:
[----:B------:R-:W-:Y:S01]  /*35f0*/  IMAD.IADD R12, R99, 0x1, R93 ;  /* 0x00000001630c7824 */ /* 0x000fe200078e025d */
[----:B------:R-:W-:Y:S01]  /*3600*/  IADD3 R56, P4, P5, R10, R6, R92 ;  /* 0x000000060a387210 */ /* 0x000fe20007d9e05c */
[----:B0-----:R-:W-:Y:S01]  /*3610*/  @!P3 IMAD R97, R57, R22, R13 ;  /* 0x000000163961b224 */ /* 0x001fe200078e020d */
[----:B------:R-:W-:Y:S02]  /*3620*/  BSSY B1, `(.L_x_99) ;  /* 0x000000a000017945 */ /* 0x000fe40003800000 */
[----:B------:R-:W-:Y:S02]  /*3630*/  IADD3.X R57, R15, R7, R12, P4, P5 ;  /* 0x000000070f397210 */ /* 0x000fe400027ea40c */
[----:B------:R-:W-:Y:S01]  /*3640*/  @!P2 IADD3 R90, P4, P5, R124, R4, R125 ;  /* 0x000000047c5aa210 */ /* 0x000fe20007d9e07d */
[----:B------:R0:W-:Y:S01]  /*3650*/  @!P3 STG.E.U8 desc[UR38][R94.64+0x1], R97 ;  /* 0x000001615e00b986 */ /* 0x0001e2000c101126 */
[----:B------:R-:W-:Y:S02]  /*3660*/  ISETP.LT.OR P3, PT, R3, 0x2, !P0 ;  /* 0x000000020300780c */ /* 0x000fe40004761670 */
[----:B------:R-:W-:Y:S01]  /*3670*/  @!P2 IADD3.X R91, R121, R5, R122, P4, P5 ;  /* 0x00000005795ba210 */ /* 0x000fe200027ea47a */
[----:B------:R-:W-:Y:S10]  /*3680*/  @P2 BRA `(.L_x_100) ;  /* 0x00000000000c2947 */ /* 0x000ff40003800000 */
[----:B------:R-:W2:Y:S02]  /*3690*/  LDG.E.U8 R131, desc[UR38][R56.64] ;  /* 0x0000002638837981 */ /* 0x000ea4000c1e1100 */
[----:B--2---:R-:W-:-:S05]  /*36a0*/  PRMT R12, R131, 0x8880, RZ ;  /* 0x00008880830c7816 */ /* 0x004fca00000000ff */
[----:B------:R-:W-:-:S07]  /*36b0*/  IMAD R13, R12, R23, RZ ;  /* 0x000000170c0d7224 */ /* 0x000fce00078e02ff */
.L_x_100:
[----:B------:R-:W-:Y:S05]  /*36c0*/  BSYNC B1 ;  /* 0x0000000000017941 */ /* 0x000fea0003800000 */
.L_x_99:
[----:B------:R-:W-:-:S05]  /*36d0*/  @!P2 IMAD R11, R58, R22, R13 ;  /* 0x000000163a0ba224 */ /* 0x000fca00078e020d */
[----:B------:R1:W-:Y:S04]  /*36e0*/  @!P2 STG.E.U8 desc[UR38][R90.64], R11 ;  /* 0x0000000b5a00a986 */ /* 0x0003e8000c101126 */
[----:B------:R-:W2:Y:S01]  /*36f0*/  @!P3 LDG.E.U8 R131, desc[UR38][R56.64+0x1] ;  /* 0x000001263883b981 */ /* 0x000ea2000c1e1100 */
[----:B------:R-:W-:Y:S02]  /*3700*/  @!P3 IADD3 R93, P4, P5, R125, 0x1, R4 ;  /* 0x000000017d5db810 */ /* 0x000fe40007d9e004 */
[----:B------:R-:W-:Y:S02]  /*3710*/  ISETP.LT.OR P2, PT, R3, 0x9, !P1 ;  /* 0x000000090300780c */ /* 0x000fe40004f41670 */
[----:B------:R-:W-:Y:S02]  /*3720*/  @!P3 IADD3.X R58, R122, RZ, R5, P4, P5 ;  /* 0x000000ff7a3ab210 */ /* 0x000fe400027ea405 */
[----:B------:R-:W-:-:S05]  /*3730*/  @!P3 IADD3 R92, P4, R93, R124, RZ ;  /* 0x0000007c5d5cb210 */ /* 0x000fca0007f9e0ff */
[----:B------:R-:W-:Y:S01]  /*3740*/  @!P3 IMAD.X R93, R58, 0x1, R121, P4 ;  /* 0x000000013a5db824 */ /* 0x000fe200020e0679 */
[----:B--2---:R-:W-:-:S05]  /*3750*/  @!P3 PRMT R12, R131, 0x8880, RZ ;  /* 0x00008880830cb816 */ /* 0x004fca00000000ff */
[----:B------:R-:W-:-:S04]  /*3760*/  @!P3 IMAD R13, R12, R23, RZ ;  /* 0x000000170c0db224 */ /* 0x000fc800078e02ff */
[----:B0-----:R-:W-:-:S05]  /*3770*/  @!P3 IMAD R95, R59, R22, R13 ;  /* 0x000000163b5fb224 */ /* 0x001fca00078e020d */
[----:B------:R-:W-:Y:S04]  /*3780*/  @!P3 STG.E.U8 desc[UR38][R92.64], R95 ;  /* 0x0000005f5c00b986 */ /* 0x000fe8000c101126 */
[----:B------:R-:W2:Y:S01]  /*3790*/  @!P2 LDG.E.U8 R131, desc[UR38][R88.64+0x8] ;  /* 0x000008265883a981 */ /* 0x000ea2000c1e1100 */
[----:B------:R-:W-:Y:S02]  /*37a0*/  ISETP.LT.OR P3, PT, R3, 0xa, !P1 ;  /* 0x0000000a0300780c */ /* 0x000fe40004f61670 */
[----:B------:R-:W-:-:S05]  /*37b0*/  @!P2 IADD3 R58, P4, R4, R124, RZ ;  /* 0x0000007c043aa210 */ /* 0x000fca0007f9e0ff */
[----:B------:R-:W-:Y:S01]  /*37c0*/  @!P2 IMAD.X R59, R5, 0x1, R121, P4 ;  /* 0x00000001053ba824 */ /* 0x000fe200020e0679 */
[----:B--2---:R-:W-:-:S05]  /*37d0*/  @!P2 PRMT R12, R131, 0x8880, RZ ;  /* 0x00008880830ca816 */ /* 0x004fca00000000ff */
[----:B------:R-:W-:-:S04]  /*37e0*/  @!P2 IMAD R13, R12, R23, RZ ;  /* 0x000000170c0da224 */ /* 0x000fc800078e02ff */
[----:B-1----:R-:W-:-:S05]  /*37f0*/  @!P2 IMAD R11, R60, R22, R13 ;  /* 0x000000163c0ba224 */ /* 0x002fca00078e020d */
[----:B------:R0:W-:Y:S04]  /*3800*/  @!P2 STG.E.U8 desc[UR38][R58.64+0x8], R11 ;  /* 0x0000080b3a00a986 */ /* 0x0001e8000c101126 */
[----:B------:R-:W2:Y:S01]  /*3810*/  @!P3 LDG.E.U8 R131, desc[UR38][R88.64+0x9] ;  /* 0x000009265883b981 */ /* 0x000ea2000c1e1100 */
[----:B------:R-:W-:Y:S02]  /*3820*/  ISETP.LT.OR P2, PT, R3, 0x9, !P0 ;  /* 0x000000090300780c */ /* 0x000fe40004741670 */
[----:B------:R-:W-:-:S05]  /*3830*/  @!P3 IADD3 R90, P4, R4, R124, RZ ;  /* 0x0000007c045ab210 */ /* 0x000fca0007f9e0ff */
[----:B------:R-:W-:Y:S01]  /*3840*/  @!P3 IMAD.X R91, R5, 0x1, R121, P4 ;  /* 0x00000001055bb824 */ /* 0x000fe200020e0679 */
[----:B--2---:R-:W-:-:S05]  /*3850*/  @!P3 PRMT R12, R131, 0x8880, RZ ;  /* 0x00008880830cb816 */ /* 0x004fca00000000ff */
[----:B------:R-:W-:-:S04]  /*3860*/  @!P3 IMAD R13, R12, R23, RZ ;  /* 0x000000170c0db224 */ /* 0x000fc800078e02ff */
[----:B------:R-:W-:-:S05]  /*3870*/  @!P3 IMAD R61, R61, R22, R13 ;  /* 0x000000163d3db224 */ /* 0x000fca00078e020d */
[----:B------:R1:W-:Y:S04]  /*3880*/  @!P3 STG.E.U8 desc[UR38][R90.64+0x9], R61 ;  /* 0x0000093d5a00b986 */ /* 0x0003e8000c101126 */
[----:B------:R-:W2:Y:S01]  /*3890*/  @!P2 LDG.E.U8 R131, desc[UR38][R56.64+0x8] ;  /* 0x000008263883a981 */ /* 0x000ea2000c1e1100 */
[----:B0-----:R-:W-:Y:S02]  /*38a0*/  @!P2 IADD3 R59, P4, P5, R125, 0x8, R4 ;  /* 0x000000087d3ba810 */ /* 0x001fe40007d9e004 */
[----:B------:R-:W-:Y:S02]  /*38b0*/  ISETP.LT.OR P3, PT, R3, 0xa, !P0 ;  /* 0x0000000a0300780c */ /* 0x000fe40004761670 */
[----:B------:R-:W-:Y:S02]  /*38c0*/  @!P2 IADD3.X R60, R122, RZ, R5, P4, P5 ;  /* 0x000000ff7a3ca210 */ /* 0x000fe400027ea405 */
[----:B------:R-:W-:-:S05]  /*38d0*/  @!P2 IADD3 R58, P4, R59, R124, RZ ;  /* 0x0000007c3b3aa210 */ /* 0x000fca0007f9e0ff */
[----:B------:R-:W-:Y:S01]  /*38e0*/  @!P2 IMAD.X R59, R60, 0x1, R121, P4 ;  /* 0x000000013c3ba824 */ /* 0x000fe200020e0679 */
[----:B--2---:R-:W-:-:S05]  /*38f0*/  @!P2 PRMT R12, R131, 0x8880, RZ ;  /* 0x00008880830ca816 */ /* 0x004fca00000000ff */
[----:B------:R-:W-:-:S04]  /*3900*/  @!P2 IMAD R13, R12, R23, RZ ;  /* 0x000000170c0da224 */ /* 0x000fc800078e02ff */
[----:B------:R-:W-:-:S05]  /*3910*/  @!P2 IMAD R11, R62, R22, R13 ;  /* 0x000000163e0ba224 */ /* 0x000fca00078e020d */
[----:B------:R0:W-:Y:S04]  /*3920*/  @!P2 STG.E.U8 desc[UR38][R58.64], R11 ;  /* 0x0000000b3a00a986 */ /* 0x0001e8000c101126 */
[----:B------:R-:W2:Y:S01]  /*3930*/  @!P3 LDG.E.U8 R131, desc[UR38][R56.64+0x9] ;  /* 0x000009263883b981 */ /* 0x000ea2000c1e1100 */
[----:B-1----:R-:W-:Y:S02]  /*3940*/  @!P3 IADD3 R61, P4, P5, R125, 0x9, R4 ;  /* 0x000000097d3db810 */ /* 0x002fe40007d9e004 */
        /* <DEDUP_REMOVED lines=9> */
[----:B------:R-:W-:Y:S02]  /*39e0*/  ISETP.LT.OR P3, PT, R3, 0x12, !P1 ;  /* 0x000000120300780c */ /* 0x000fe40004f61670 */
[----:B0-----:R-:W-:-:S05]  /*39f0*/  @!P2 IADD3 R58, P4, R4, R124, RZ ;  /* 0x0000007c043aa210 */ /* 0x001fca0007f9e0ff */
[----:B------:R-:W-:Y:S01]  /*3a00*/  @!P2 IMAD.X R59, R5, 0x1, R121, P4 ;  /* 0x00000001053ba824 */ /* 0x000fe200020e0679 */
[----:B--2---:R-:W-:-:S05]  /*3a10*/  @!P2 PRMT R12, R131, 0x8880, RZ ;  /* 0x00008880830ca816 */ /* 0x004fca00000000ff */
[----:B------:R-:W-:-:S04]  /*3a20*/  @!P2 IMAD R13, R12, R23, RZ ;  /* 0x000000170c0da224 */ /* 0x000fc800078e02ff */
[----:B------:R-:W-:-:S05]  /*3a30*/  @!P2 IMAD R11, R64, R22, R13 ;  /* 0x00000016400ba224 */ /* 0x000fca00078e020d */
[----:B------:R0:W-:Y:S04]  /*3a40*/  @!P2 STG.E.U8 desc[UR38][R58.64+0x10], R11 ;  /* 0x0000100b3a00a986 */ /* 0x0001e8000c101126 */
[----:B------:R-:W2:Y:S01]  /*3a50*/  @!P3 LDG.E.U8 R131, desc[UR38][R88.64+0x11] ;  /* 0x000011265883b981 */ /* 0x000ea2000c1e1100 */
[----:B------:R-:W-:Y:S02]  /*3a60*/  ISETP.LT.OR P2, PT, R3, 0x11, !P0 ;  /* 0x000000110300780c */ /* 0x000fe40004741670 */
[----:B-1----:R-:W-:-:S05]  /*3a70*/  @!P3 IADD3 R60, P4, R4, R124, RZ ;  /* 0x0000007c043cb210 */ /* 0x002fca0007f9e0ff */
        /* <DEDUP_REMOVED lines=188> */
[----:B------:R-:W-:Y:S02]  /*4640*/  @!P2 IADD3 R58, P0, R59, R124, RZ ;  /* 0x0000007c3b3aa210 */ /* 0x000fe40007f1e0ff */
[----:B------:R-:W-:-:S05]  /*4650*/  @!P2 IADD3.X R62, R122, RZ, R5, P3, P4 ;  /* 0x000000ff7a3ea210 */ /* 0x000fca0001fe8405 */
[----:B------:R-:W-:Y:S01]  /*4660*/  @!P2 IMAD.X R59, R62, 0x1, R121, P0 ;  /* 0x000000013e3ba824 */ /* 0x000fe200000e0679 */
[----:B--2---:R-:W-:-:S05]  /*4670*/  @!P2 PRMT R12, R131, 0x8880, RZ ;  /* 0x00008880830ca816 */ /* 0x004fca00000000ff */
[----:B------:R-:W-:-:S04]  /*4680*/  @!P2 IMAD R13, R12, R23, RZ ;  /* 0x000000170c0da224 */ /* 0x000fc800078e02ff */
[----:B------:R-:W-:-:S05]  /*4690*/  @!P2 IMAD R11, R86, R22, R13 ;  /* 0x00000016560ba224 */ /* 0x000fca00078e020d */
[----:B------:R0:W-:Y:S04]  /*46a0*/  @!P2 STG.E.U8 desc[UR38][R58.64], R11 ;  /* 0x0000000b3a00a986 */ /* 0x0001e8000c101126 */
[----:B------:R2:W4:Y:S01]  /*46b0*/  @!P1 LDG.E.U8 R131, desc[UR38][R56.64+0x39] ;  /* 0x0000392638839981 */ /* 0x000522000c1e1100 */
[----:B------:R-:W-:-:S05]  /*46c0*/  IADD3 R67, P0, R134, 0x100, RZ ;  /* 0x0000010086437810 */ /* 0x000fca0007f1e0ff */
[----:B------:R-:W-:Y:S01]  /*46d0*/  IMAD.X R135, RZ, RZ, R135, P0 ;  /* 0x000000ffff877224 */ /* 0x000fe200000e0687 */
[----:B------:R-:W-:Y:S01]  /*46e0*/  ISETP.GE.AND P0, PT, R142, 0x101, PT ;  /* 0x000001018e00780c */ /* 0x000fe20003f06270 */
[----:B-1----:R-:W-:-:S03]  /*46f0*/  IMAD.WIDE.U32 R60, R67, R8, R14 ;  /* 0x00000008433c7225 */ /* 0x002fc600078e000e */
[----:B------:R-:W-:Y:S01]  /*4700*/  ISETP.LT.OR P2, PT, R3, 0x1, !P0 ;  /* 0x000000010300780c */ /* 0x000fe20004741670 */
[----:B------:R-:W-:Y:S01]  /*4710*/  IMAD R12, R135, R8, RZ ;  /* 0x00000008870c7224 */ /* 0x000fe200078e02ff */
[----:B--2---:R-:W-:-:S03]  /*4720*/  IADD3 R56, P3, R60, R6, RZ ;  /* 0x000000063c387210 */ /* 0x004fc60007f7e0ff */
[----:B------:R-:W-:Y:S01]  /*4730*/  IMAD R65, R67, R9, R12 ;  /* 0x0000000943417224 */ /* 0x000fe200078e020c */
[----:B------:R-:W-:-:S04]  /*4740*/  @!P1 IADD3 R9, P4, P5, R125, 0x39, R4 ;  /* 0x000000397d099810 */ /* 0x000fc80007d9e004 */
[----:B------:R-:W-:Y:S02]  /*4750*/  @!P1 IADD3.X R14, R122, RZ, R5, P4, P5 ;  /* 0x000000ff7a0e9210 */ /* 0x000fe400027ea405 */
[----:B0-----:R-:W-:Y:S02]  /*4760*/  @!P1 IADD3 R58, P4, R9, R124, RZ ;  /* 0x0000007c093a9210 */ /* 0x001fe40007f9e0ff */
[----:B------:R-:W-:-:S03]  /*4770*/  IADD3.X R57, R7, R61, R65, P3, !PT ;  /* 0x0000003d07397210 */ /* 0x000fc60001ffe441 */
[----:B------:R-:W-:Y:S01]  /*4780*/  @!P1 IMAD.X R59, R14, 0x1, R121, P4 ;  /* 0x000000010e3b9824 */ /* 0x000fe200020e0679 */
[----:B----4-:R-:W-:-:S05]  /*4790*/  @!P1 PRMT R62, R131, 0x8880, RZ ;  /* 0x00008880833e9816 */ /* 0x010fca00000000ff */
[----:B------:R-:W-:-:S04]  /*47a0*/  @!P1 IMAD.MOV.U32 R12, RZ, RZ, R62 ;  /* 0x000000ffff0c9224 */ /* 0x000fc800078e003e */
[----:B------:R-:W-:-:S04]  /*47b0*/  @!P1 IMAD R13, R12, R23, RZ ;  /* 0x000000170c0d9224 */ /* 0x000fc800078e02ff */
[----:B------:R-:W-:-:S05]  /*47c0*/  @!P1 IMAD R87, R87, R22, R13 ;  /* 0x0000001657579224 */ /* 0x000fca00078e020d */
[----:B------:R-:W-:Y:S04]  /*47d0*/  @!P1 STG.E.U8 desc[UR38][R58.64], R87 ;  /* 0x000000573a009986 */ /* 0x000fe8000c101126 */
[----:B------:R-:W2:Y:S01]  /*47e0*/  @!P2 LDG.E.U8 R131, desc[UR38][R56.64] ;  /* 0x000000263883a981 */ /* 0x000ea2000c1e1100 */
[----:B------:R-:W-:Y:S02]  /*47f0*/  ISETP.LT.OR P3, PT, R3, 0x2, !P0 ;  /* 0x000000020300780c */ /* 0x000fe40004761670 */
[----:B------:R-:W-:-:S05]  /*4800*/  @!P2 IADD3 R60, P1, R4, R126, RZ ;  /* 0x0000007e043ca210 */ /* 0x000fca0007f3e0ff */
[----:B------:R-:W-:Y:S01]  /*4810*/  @!P2 IMAD.X R61, R5, 0x1, R123, P1 ;  /* 0x00000001053da824 */ /* 0x000fe200008e067b */
[----:B--2---:R-:W-:-:S05]  /*4820*/  @!P2 PRMT R12, R131, 0x8880, RZ ;  /* 0x00008880830ca816 */ /* 0x004fca00000000ff */
[----:B------:R-:W-:-:S04]  /*4830*/  @!P2 IMAD R13, R12, R23, RZ ;  /* 0x000000170c0da224 */ /* 0x000fc800078e02ff */
[----:B------:R-:W-:-:S05]  /*4840*/  @!P2 IMAD R63, R24, R22, R13 ;  /* 0x00000016183fa224 */ /* 0x000fca00078e020d */
[----:B------:R-:W-:Y:S04]  /*4850*/  @!P2 STG.E.U8 desc[UR38][R60.64], R63 ;  /* 0x0000003f3c00a986 */ /* 0x000fe8000c101126 */
[----:B------:R-:W2:Y:S01]  /*4860*/  @!P3 LDG.E.U8 R131, desc[UR38][R56.64+0x1] ;  /* 0x000001263883b981 */ /* 0x000ea2000c1e1100 */
[----:B------:R-:W-:Y:S01]  /*4870*/  IMAD.WIDE.U32 R8, R67, R8, R20 ;  /* 0x0000000843087225 */ /* 0x000fe200078e0014 */
[----:B------:R-:W-:-:S03]  /*4880*/  ISETP.GE.AND P1, PT, R142, 0x109, PT ;  /* 0x000001098e00780c */ /* 0x000fc60003f26270 */
[----:B------:R-:W-:Y:S01]  /*4890*/  IMAD.IADD R14, R65, 0x1, R9 ;  /* 0x00000001410e7824 */ /* 0x000fe200078e0209 */
[----:B------:R-:W-:Y:S02]  /*48a0*/  IADD3 R6, P4, P5, R10, R6, R8 ;  /* 0x000000060a067210 */ /* 0x000fe40007d9e008 */
[----:B------:R-:W-:Y:S02]  /*48b0*/  ISETP.LT.OR P2, PT, R3, 0x1, !P1 ;  /* 0x000000010300780c */ /* 0x000fe40004f41670 */
[----:B------:R-:W-:Y:S02]  /*48c0*/  IADD3.X R7, R15, R7, R14, P4, P5 ;  /* 0x000000070f077210 */ /* 0x000fe400027ea40e */
[----:B------:R-:W-:Y:S02]  /*48d0*/  @!P3 IADD3 R10, P4, R4, R126, RZ ;  /* 0x0000007e040ab210 */ /* 0x000fe40007f9e0ff */
[----:B--2---:R-:W-:-:S05]  /*48e0*/  @!P3 PRMT R11, R131, 0x8880, RZ ;  /* 0x00008880830bb816 */ /* 0x004fca00000000ff */
[----:B------:R-:W-:Y:S02]  /*48f0*/  @!P3 IMAD.MOV.U32 R8, RZ, RZ, R11 ;  /* 0x000000ffff08b224 */ /* 0x000fe400078e000b */
[----:B------:R-:W-:Y:S02]  /*4900*/  @!P3 IMAD.X R11, R5, 0x1, R123, P4 ;  /* 0x00000001050bb824 */ /* 0x000fe400020e067b */
[----:B------:R-:W-:-:S04]  /*4910*/  @!P3 IMAD R13, R8, R23, RZ ;  /* 0x00000017080db224 */ /* 0x000fc800078e02ff */
[----:B------:R-:W-:-:S05]  /*4920*/  @!P3 IMAD R25, R25, R22, R13 ;  /* 0x000000161919b224 */ /* 0x000fca00078e020d */
[----:B------:R0:W-:Y:S04]  /*4930*/  @!P3 STG.E.U8 desc[UR38][R10.64+0x1], R25 ;  /* 0x000001190a00b986 */ /* 0x0001e8000c101126 */
[----:B------:R-:W2:Y:S01]  /*4940*/  @!P2 LDG.E.U8 R131, desc[UR38][R6.64] ;  /* 0x000000260683a981 */ /* 0x000ea2000c1e1100 */
[----:B------:R-:W-:Y:S02]  /*4950*/  ISETP.LT.OR P3, PT, R3, 0x2, !P1 ;  /* 0x000000020300780c */ /* 0x000fe40004f61670 */
[----:B------:R-:W-:-:S04]  /*4960*/  @!P2 IADD3 R8, P4, P5, R126, R4, R125 ;  /* 0x000000047e08a210 */ /* 0x000fc80007d9e07d */
[----:B------:R-:W-:Y:S02]  /*4970*/  @!P2 IADD3.X R9, R123, R5, R122, P4, P5 ;  /* 0x000000057b09a210 */ /* 0x000fe400027ea47a */
        /* <DEDUP_REMOVED lines=256> */
[----:B------:R-:W0:Y:S02]  /*5980*/  @!P1 LDG.E.U8 R131, desc[UR38][R6.64+0x39] ;  /* 0x0000392606839981 */ /* 0x000e24000c1e1100 */
[----:B0-----:R-:W-:-:S05]  /*5990*/  @!P1 PRMT R10, R131, 0x8880, RZ ;  /* 0x00008880830a9816 */ /* 0x001fca00000000ff */
[----:B------:R-:W-:-:S04]  /*59a0*/  @!P1 IMAD R13, R10, R23, RZ ;  /* 0x000000170a0d9224 */ /* 0x000fc800078e02ff */
[----:B------:R-:W-:Y:S01]  /*59b0*/  IMAD R13, R55, R22, R13 ;  /* 0x00000016370d7224 */ /* 0x000fe200078e020d */
[----:B-1----:R-:W-:Y:S06]  /*59c0*/  @P1 BRA `(.L_x_101) ;  /* 0x00000024002c1947 */ /* 0x002fec0003800000 */
[----:B------:R-:W-:-:S04]  /*59d0*/  IADD3 R3, P0, P1, R125, 0x39, R4 ;  /* 0x000000397d037810 */ /* 0x000fc8000791e004 */
[----:B------:R-:W-:Y:S02]  /*59e0*/  IADD3.X R6, R122, RZ, R5, P0, P1 ;  /* 0x000000ff7a067210 */ /* 0x000fe400007e2405 */
[----:B---3--:R-:W-:-:S05]  /*59f0*/  IADD3 R4, P0, R3, R126, RZ ;  /* 0x0000007e03047210 */ /* 0x008fca0007f1e0ff */
[----:B------:R-:W-:-:S05]  /*5a00*/  IMAD.X R5, R6, 0x1, R123, P0 ;  /* 0x0000000106057824 */ /* 0x000fca00000e067b */
[----:B------:R1:W-:Y:S01]  /*5a10*/  STG.E.U8 desc[UR38][R4.64], R13 ;  /* 0x0000000d04007986 */ /* 0x0003e2000c101126 */
[----:B------:R-:W-:Y:S05]  /*5a20*/  BRA `(.L_x_101) ;  /* 0x0000002400147947 */ /* 0x000fea0003800000 */
.L_x_30:
[----:B------:R-:W-:Y:S01]  /*5a30*/  ISETP.GE.AND P0, PT, R142, 0x89, PT ;  /* 0x000000898e00780c */ /* 0x000fe20003f06270 */
[----:B------:R-:W-:Y:S01]  /*5a40*/  ULDC.64 UR4, c[0x0][0x5c0] ;  /* 0x0001700000047ab9 */ /* 0x000fe20000000a00 */
[----:B------:R-:W-:Y:S02]  /*5a50*/  LOP3.LUT R19, R19, 0xfeffffff, RZ, 0xc0, !PT ;  /* 0xfeffffff13137812 */ /* 0x000fe400078ec0ff */
[C---:B------:R-:W-:Y:S02]  /*5a60*/  ISETP.LT.OR P5, PT, R3.reuse, 0x1, !P0 ;  /* 0x000000010300780c */ /* 0x040fe400047a1670 */
[C---:B------:R-:W-:Y:S02]  /*5a70*/  ISETP.LT.OR P4, PT, R3.reuse, 0x2, !P0 ;  /* 0x000000020300780c */ /* 0x040fe40004781670 */
[----:B------:R-:W-:Y:S02]  /*5a80*/  IADD3 R162, P1, R162, UR4, RZ ;  /* 0x00000004a2a27c10 */ /* 0x000fe4000ff3e0ff */
[----:B------:R-:W-:-:S02]  /*5a90*/  ISETP.LT.OR P3, PT, R3, 0x9, !P0 ;  /* 0x000000090300780c */ /* 0x000fc40004761670 */
[----:B------:R-:W-:-:S05]  /*5aa0*/  IADD3.X R163, R138, UR5, RZ, P1, !PT ;  /* 0x000000058aa37c10 */ /* 0x000fca0008ffe4ff */
[----:B------:R-:W-:Y:S02]  /*5ab0*/  @P5 LOP3.LUT R19, R19, 0x1000000, RZ, 0xfc, !PT ;  /* 0x0100000013135812 */ /* 0x000fe400078efcff */
[----:B------:R-:W-:Y:S02]  /*5ac0*/  @!P5 IADD3 R166, P1, P2, R124, R162, R125 ;  /* 0x000000a27ca6d210 */ /* 0x000fe40007a3e07d */
[----:B------:R-:W-:Y:S02]  /*5ad0*/  LOP3.LUT R19, R19, 0xfffffffe, RZ, 0xc0, !PT ;  /* 0xfffffffe13137812 */ /* 0x000fe400078ec0ff */
[----:B------:R-:W-:Y:S02]  /*5ae0*/  @!P5 IADD3.X R167, R121, R163, R122, P1, P2 ;  /* 0x000000a379a7d210 */ /* 0x000fe40000fe447a */
[----:B------:R-:W-:Y:S02]  /*5af0*/  @!P4 IADD3 R183, P1, P2, R125, 0x1, R162 ;  /* 0x000000017db7c810 */ /* 0x000fe40007a3e0a2 */
[----:B------:R-:W-:-:S02]  /*5b00*/  @P4 LOP3.LUT R19, R19, 0x1, RZ, 0xfc, !PT ;  /* 0x0000000113134812 */ /* 0x000fc400078efcff */
[C-C-:B------:R-:W-:Y:S02]  /*5b10*/  @!P4 IADD3.X R180, R122.reuse, RZ, R163.reuse, P1, P2 ;  /* 0x000000ff7ab4c210 */ /* 0x140fe40000fe44a3 */
[----:B------:R-:W-:Y:S02]  /*5b20*/  LOP3.LUT R19, R19, 0xfffffffb, RZ, 0xc0, !PT ;  /* 0xfffffffb13137812 */ /* 0x000fe400078ec0ff */
[----:B------:R-:W-:Y:S02]  /*5b30*/  @!P3 IADD3 R181, P1, P2, R125, 0x8, R162 ;  /* 0x000000087db5b810 */ /* 0x000fe40007a3e0a2 */
[----:B------:R-:W-:Y:S02]  /*5b40*/  @P3 LOP3.LUT R19, R19, 0x4, RZ, 0xfc, !PT ;  /* 0x0000000413133812 */ /* 0x000fe400078efcff */
[----:B------:R-:W-:Y:S02]  /*5b50*/  @!P3 IADD3.X R178, R122, RZ, R163, P1, P2 ;  /* 0x000000ff7ab2b210 */ /* 0x000fe40000fe44a3 */
[----:B------:R-:W-:-:S02]  /*5b60*/  ISETP.LT.OR P3, PT, R3, 0xa, !P0 ;  /* 0x0000000a0300780c */ /* 0x000fc40004761670 */
[----:B------:R-:W-:-:S11]  /*5b70*/  LOP3.LUT R19, R19, 0xfffffffd, RZ, 0xc0, !PT ;  /* 0xfffffffd13137812 */ /* 0x000fd600078ec0ff */
[----:B------:R-:W-:Y:S02]  /*5b80*/  @!P3 IADD3 R179, P1, P2, R125, 0x9, R162 ;  /* 0x000000097db3b810 */ /* 0x000fe40007a3e0a2 */
[----:B------:R-:W-:Y:S02]  /*5b90*/  @P3 LOP3.LUT R19, R19, 0x2, RZ, 0xfc, !PT ;  /* 0x0000000213133812 */ /* 0x000fe400078efcff */
[----:B------:R-:W-:Y:S02]  /*5ba0*/  @!P3 IADD3.X R176, R122, RZ, R163, P1, P2 ;  /* 0x000000ff7ab0b210 */ /* 0x000fe40000fe44a3 */
[----:B------:R-:W-:Y:S02]  /*5bb0*/  ISETP.LT.OR P3, PT, R3, 0x11, !P0 ;  /* 0x000000110300780c */ /* 0x000fe40004761670 */
        /* <DEDUP_REMOVED lines=55> */
[----:B------:R-:W-:Y:S02]  /*5f30*/  LOP3.LUT R19, R19, 0xffffffef, RZ, 0xc0, !PT ;  /* 0xffffffef13137812 */ /* 0x000fe400078ec0ff */
[----:B------:R-:W-:-:S09]  /*5f40*/  ISETP.GE.AND P2, PT, R142, 0x109, PT ;  /* 0x000001098e00780c */ /* 0x000fd20003f46270 */
[----:B------:R-:W-:Y:S02]  /*5f50*/  @!P3 IADD3 R145, P0, P1, R125, 0x39, R162 ;  /* 0x000000397d91b810 */ /* 0x000fe4000791e0a2 */
[----:B------:R-:W-:Y:S02]  /*5f60*/  @P3 LOP3.LUT R19, R19, 0x10, RZ, 0xfc, !PT ;  /* 0x0000001013133812 */ /* 0x000fe400078efcff */
[----:B------:R-:W-:Y:S02]  /*5f70*/  @!P3 IADD3.X R144, R122, RZ, R163, P0, P1 ;  /* 0x000000ff7a90b210 */ /* 0x000fe400007e24a3 */
[----:B------:R-:W-:-:S13]  /*5f80*/  ISETP.LT.OR P3, PT, R3, 0x1, !P2 ;  /* 0x000000010300780c */ /* 0x000fda0005761670 */
[----:B------:R-:W-:-:S04]  /*5f90*/  @!P3 IADD3 R164, P0, P1, R126, R162, R125 ;  /* 0x000000a27ea4b210 */ /* 0x000fc8000791e07d */
[----:B------:R-:W-:Y:S02]  /*5fa0*/  @!P3 IADD3.X R165, R123, R163, R122, P0, P1 ;  /* 0x000000a37ba5b210 */ /* 0x000fe400007e247a */
[----:B------:R-:W-:-:S13]  /*5fb0*/  ISETP.LT.OR P3, PT, R3, 0x2, !P2 ;  /* 0x000000020300780c */ /* 0x000fda0005761670 */
[----:B------:R-:W-:-:S04]  /*5fc0*/  @!P3 IADD3 R143, P0, P1, R125, 0x1, R162 ;  /* 0x000000017d8fb810 */ /* 0x000fc8000791e0a2 */
[----:B------:R-:W-:Y:S02]  /*5fd0*/  @!P3 IADD3.X R140, R122, RZ, R163, P0, P1 ;  /* 0x000000ff7a8cb210 */ /* 0x000fe400007e24a3 */
        /* <DEDUP_REMOVED lines=24> */
[----:B------:R-:W-:-:S04]  /*6160*/  ISETP.LT.OR P3, PT, R3, 0x29, !P2 ;  /* 0x000000290300780c */ /* 0x000fc80005761670 */
[----:B------:R-:W-:-:S09]  /*6170*/  P2R R13, PR, RZ, 0x8 ;  /* 0x00000008ff0d7803 */ /* 0x000fd20000000000 */
[----:B------:R-:W-:-:S04]  /*6180*/  @!P3 IADD3 R9, P0, P1, R125, 0x28, R162 ;  /* 0x000000287d09b810 */ /* 0x000fc8000791e0a2 */
[----:B------:R-:W-:Y:S02]  /*6190*/  @!P3 IADD3.X R8, R122, RZ, R163, P0, P1 ;  /* 0x000000ff7a08b210 */ /* 0x000fe400007e24a3 */
[----:B------:R-:W-:Y:S02]  /*61a0*/  ISETP.LT.OR P0, PT, R3, 0x2a, !P2 ;  /* 0x0000002a0300780c */ /* 0x000fe40005701670 */
[----:B------:R-:W-:Y:S02]  /*61b0*/  LOP3.LUT P3, RZ, R19, 0x2, RZ, 0xc0, !PT ;  /* 0x0000000213ff7812 */ /* 0x000fe4000786c0ff */
[----:B------:R-:W-:-:S09]  /*61c0*/  P2R R153, PR, RZ, 0x1 ;  /* 0x00000001ff997803 */ /* 0x000fd20000000000 */
[----:B------:R-:W-:-:S04]  /*61d0*/  @!P0 IADD3 R7, P1, P4, R125, 0x29, R162 ;  /* 0x000000297d078810 */ /* 0x000fc80007c3e0a2 */
[----:B------:R-:W-:Y:S02]  /*61e0*/  @!P0 IADD3.X R6, R122, RZ, R163, P1, P4 ;  /* 0x000000ff7a068210 */ /* 0x000fe40000fe84a3 */
[----:B------:R-:W-:Y:S02]  /*61f0*/  ISETP.LT.OR P1, PT, R3, 0x31, !P2 ;  /* 0x000000310300780c */ /* 0x000fe40005721670 */
[----:B------:R-:W-:-:S11]  /*6200*/  LOP3.LUT P0, RZ, R19, 0x1, RZ, 0xc0, !PT ;  /* 0x0000000113ff7812 */ /* 0x000fd6000780c0ff */
[----:B------:R-:W-:Y:S02]  /*6210*/  @!P1 IADD3 R5, P4, P5, R125, 0x30, R162 ;  /* 0x000000307d059810 */ /* 0x000fe40007d9e0a2 */
[----:B------:R-:W-:Y:S02]  /*6220*/  @!P0 IMAD R59, R59, R22, RZ ;  /* 0x000000163b3b8224 */ /* 0x000fe400078e02ff */
[----:B------:R-:W-:Y:S02]  /*6230*/  @!P1 IADD3.X R4, R122, RZ, R163, P4, P5 ;  /* 0x000000ff7a049210 */ /* 0x000fe400027ea4a3 */
[----:B------:R-:W-:-:S04]  /*6240*/  ISETP.GE.AND P5, PT, R142, 0x1, PT ;  /* 0x000000018e00780c */ /* 0x000fc80003fa6270 */
[----:B------:R-:W-:-:S13]  /*6250*/  ISETP.LT.OR P4, PT, R3, 0x1, !P5 ;  /* 0x000000010300780c */ /* 0x000fda0006f81670 */
[----:B------:R-:W-:-:S05]  /*6260*/  @!P4 IMAD R185, R88, R22, RZ ;  /* 0x0000001658b9c224 */ /* 0x000fca00078e02ff */
[----:B------:R0:W-:Y:S01]  /*6270*/  @!P4 STG.E.U8 desc[UR38][R162.64], R185 ;  /* 0x000000b9a200c986 */ /* 0x0001e2000c101126 */
[----:B------:R-:W-:-:S13]  /*6280*/  ISETP.LT.OR P4, PT, R3, 0x2, !P5 ;  /* 0x000000020300780c */ /* 0x000fda0006f81670 */
[----:B------:R-:W-:-:S05]  /*6290*/  @!P4 IMAD R187, R89, R22, RZ ;  /* 0x0000001659bbc224 */ /* 0x000fca00078e02ff */
[----:B------:R-:W-:Y:S01]  /*62a0*/  @!P4 STG.E.U8 desc[UR38][R162.64+0x1], R187 ;  /* 0x000001bba200c986 */ /* 0x000fe2000c101126 */
[----:B------:R-:W-:-:S05]  /*62b0*/  IADD3 R88, P4, R162, R125, RZ ;  /* 0x0000007da2587210 */ /* 0x000fca0007f9e0ff */
[----:B------:R-:W-:Y:S01]  /*62c0*/  IMAD.X R89, R163, 0x1, R122, P4 ;  /* 0x00000001a3597824 */ /* 0x000fe200020e067a */
[----:B------:R-:W-:-:S04]  /*62d0*/  ISETP.GE.AND P4, PT, R142, 0x9, PT ;  /* 0x000000098e00780c */ /* 0x000fc80003f86270 */
[----:B------:R-:W-:-:S13]  /*62e0*/  ISETP.LT.OR P6, PT, R3, 0x1, !P4 ;  /* 0x000000010300780c */ /* 0x000fda00067c1670 */
[----:B------:R-:W-:-:S05]  /*62f0*/  @!P6 IMAD R189, R90, R22, RZ ;  /* 0x000000165abde224 */ /* 0x000fca00078e02ff */
[----:B------:R-:W-:Y:S01]  /*6300*/  @!P6 STG.E.U8 desc[UR38][R88.64], R189 ;  /* 0x000000bd5800e986 */ /* 0x000fe2000c101126 */
[----:B------:R-:W-:-:S13]  /*6310*/  ISETP.LT.OR P6, PT, R3, 0x2, !P4 ;  /* 0x000000020300780c */ /* 0x000fda00067c1670 */
[----:B------:R-:W-:-:S05]  /*6320*/  @!P6 IMAD R91, R91, R22, RZ ;  /* 0x000000165b5be224 */ /* 0x000fca00078e02ff */
[----:B------:R1:W-:Y:S01]  /*6330*/  @!P6 STG.E.U8 desc[UR38][R88.64+0x1], R91 ;  /* 0x0000015b5800e986 */ /* 0x0003e2000c101126 */
[----:B------:R-:W-:-:S13]  /*6340*/  ISETP.LT.OR P6, PT, R3, 0x9, !P5 ;  /* 0x000000090300780c */ /* 0x000fda0006fc1670 */
[----:B0-----:R-:W-:Y:S02]  /*6350*/  @!P6 IMAD R185, R92, R22, RZ ;  /* 0x000000165cb9e224 */ /* 0x001fe400078e02ff */
[----:B------:R-:W-:Y:S02]  /*6360*/  @!P6 IMAD.MOV.U32 R90, RZ, RZ, R162 ;  /* 0x000000ffff5ae224 */ /* 0x000fe400078e00a2 */
[----:B-1----:R-:W-:-:S05]  /*6370*/  @!P6 IMAD.MOV.U32 R91, RZ, RZ, R163 ;  /* 0x000000ffff5be224 */ /* 0x002fca00078e00a3 */
[----:B------:R0:W-:Y:S01]  /*6380*/  @!P6 STG.E.U8 desc[UR38][R90.64+0x8], R185 ;  /* 0x000008b95a00e986 */ /* 0x0001e2000c101126 */
[----:B------:R-:W-:-:S13]  /*6390*/  ISETP.LT.OR P6, PT, R3, 0xa, !P5 ;  /* 0x0000000a0300780c */ /* 0x000fda0006fc1670 */
[----:B------:R-:W-:Y:S02]  /*63a0*/  @!P6 IMAD R93, R93, R22, RZ ;  /* 0x000000165d5de224 */ /* 0x000fe400078e02ff */
[----:B0-----:R-:W-:Y:S02]  /*63b0*/  @!P6 IMAD.MOV.U32 R90, RZ, RZ, R162 ;  /* 0x000000ffff5ae224 */ /* 0x001fe400078e00a2 */
[----:B------:R-:W-:-:S05]  /*63c0*/  @!P6 IMAD.MOV.U32 R91, RZ, RZ, R163 ;  /* 0x000000ffff5be224 */ /* 0x000fca00078e00a3 */
[----:B------:R0:W-:Y:S01]  /*63d0*/  @!P6 STG.E.U8 desc[UR38][R90.64+0x9], R93 ;  /* 0x0000095d5a00e986 */ /* 0x0001e2000c101126 */
[----:B------:R-:W-:-:S13]  /*63e0*/  ISETP.LT.OR P6, PT, R3, 0x9, !P4 ;  /* 0x000000090300780c */ /* 0x000fda00067c1670 */
[----:B------:R-:W-:-:S05]  /*63f0*/  @!P6 IMAD R187, R94, R22, RZ ;  /* 0x000000165ebbe224 */ /* 0x000fca00078e02ff */
[----:B------:R-:W-:Y:S01]  /*6400*/  @!P6 STG.E.U8 desc[UR38][R88.64+0x8], R187 ;  /* 0x000008bb5800e986 */ /* 0x000fe2000c101126 */
[----:B------:R-:W-:-:S13]  /*6410*/  ISETP.LT.OR P6, PT, R3, 0xa, !P4 ;  /* 0x0000000a0300780c */ /* 0x000fda00067c1670 */
[----:B------:R-:W-:-:S05]  /*6420*/  @!P6 IMAD R95, R95, R22, RZ ;  /* 0x000000165f5fe224 */ /* 0x000fca00078e02ff */
[----:B------:R-:W-:Y:S01]  /*6430*/  @!P6 STG.E.U8 desc[UR38][R88.64+0x9], R95 ;  /* 0x0000095f5800e986 */ /* 0x000fe2000c101126 */
[----:B------:R-:W-:-:S13]  /*6440*/  ISETP.LT.OR P6, PT, R3, 0x11, !P5 ;  /* 0x000000110300780c */ /* 0x000fda0006fc1670 */
[----:B------:R-:W-:Y:S02]  /*6450*/  @!P6 IMAD R185, R96, R22, RZ ;  /* 0x0000001660b9e224 */ /* 0x000fe400078e02ff */
[----:B0-----:R-:W-:Y:S02]  /*6460*/  @!P6 IMAD.MOV.U32 R90, RZ, RZ, R162 ;  /* 0x000000ffff5ae224 */ /* 0x001fe400078e00a2 */
[----:B------:R-:W-:-:S05]  /*6470*/  @!P6 IMAD.MOV.U32 R91, RZ, RZ, R163 ;  /* 0x000000ffff5be224 */ /* 0x000fca00078e00a3 */
        /* <DEDUP_REMOVED lines=76> */
[C---:B------:R-:W-:Y:S02]  /*6940*/  ISETP.LT.OR P6, PT, R3.reuse, 0x39, !P5 ;  /* 0x000000390300780c */ /* 0x040fe40006fc1670 */
[----:B------:R-:W-:-:S11]  /*6950*/  ISETP.LT.OR P5, PT, R3, 0x3a, !P5 ;  /* 0x0000003a0300780c */ /* 0x000fd60006fa1670 */
[-C--:B------:R-:W-:Y:S02]  /*6960*/  @!P6 IMAD R95, R116, R22.reuse, RZ ;  /* 0x00000016745fe224 */ /* 0x080fe400078e02ff */
[----:B0-----:R-:W-:Y:S02]  /*6970*/  @!P6 IMAD.MOV.U32 R90, RZ, RZ, R162 ;  /* 0x000000ffff5ae224 */ /* 0x001fe400078e00a2 */
[----:B------:R-:W-:Y:S02]  /*6980*/  @!P6 IMAD.MOV.U32 R91, RZ, RZ, R163 ;  /* 0x000000ffff5be224 */ /* 0x000fe400078e00a3 */
[----:B------:R-:W-:-:S03]  /*6990*/  @!P5 IMAD R117, R117, R22, RZ ;  /* 0x000000167575d224 */ /* 0x000fc600078e02ff */
[----:B------:R0:W-:Y:S02]  /*69a0*/  @!P6 STG.E.U8 desc[UR38][R90.64+0x38], R95 ;  /* 0x0000385f5a00e986 */ /* 0x0001e4000c101126 */
[----:B0-----:R-:W-:Y:S02]  /*69b0*/  @!P5 IMAD.MOV.U32 R90, RZ, RZ, R162 ;  /* 0x000000ffff5ad224 */ /* 0x001fe400078e00a2 */
[----:B------:R-:W-:-:S05]  /*69c0*/  @!P5 IMAD.MOV.U32 R91, RZ, RZ, R163 ;  /* 0x000000ffff5bd224 */ /* 0x000fca00078e00a3 */
[----:B------:R0:W-:Y:S01]  /*69d0*/  @!P5 STG.E.U8 desc[UR38][R90.64+0x39], R117 ;  /* 0x000039755a00d986 */ /* 0x0001e2000c101126 */
[C---:B------:R-:W-:Y:S02]  /*69e0*/  ISETP.LT.OR P5, PT, R3.reuse, 0x39, !P4 ;  /* 0x000000390300780c */ /* 0x040fe400067a1670 */
[----:B------:R-:W-:-:S11]  /*69f0*/  ISETP.LT.OR P4, PT, R3, 0x3a, !P4 ;  /* 0x0000003a0300780c */ /* 0x000fd60006781670 */
[-C--:B------:R-:W-:Y:S02]  /*6a00*/  @!P5 IMAD R97, R118, R22.reuse, RZ ;  /* 0x000000167661d224 */ /* 0x080fe400078e02ff */
[----:B------:R-:W-:Y:S02]  /*6a10*/  @!P4 IMAD R119, R119, R22, RZ ;  /* 0x000000167777c224 */ /* 0x000fe400078e02ff */
[----:B0-----:R-:W-:Y:S01]  /*6a20*/  @!P4 IMAD.MOV.U32 R90, RZ, RZ, R88 ;  /* 0x000000ffff5ac224 */ /* 0x001fe200078e0058 */
[----:B------:R0:W-:Y:S01]  /*6a30*/  @!P5 STG.E.U8 desc[UR38][R88.64+0x38], R97 ;  /* 0x000038615800d986 */ /* 0x0001e2000c101126 */
[----:B------:R-:W-:-:S05]  /*6a40*/  @!P4 IMAD.MOV.U32 R91, RZ, RZ, R89 ;  /* 0x000000ffff5bc224 */ /* 0x000fca00078e0059 */
[----:B------:R-:W-:Y:S01]  /*6a50*/  @!P4 STG.E.U8 desc[UR38][R90.64+0x39], R119 ;  /* 0x000039775a00c986 */ /* 0x000fe2000c101126 */
[----:B------:R-:W-:-:S04]  /*6a60*/  ISETP.GE.AND P4, PT, R142, 0x81, PT ;  /* 0x000000818e00780c */ /* 0x000fc80003f86270 */
[----:B------:R-:W-:-:S13]  /*6a70*/  ISETP.LT.OR P5, PT, R3, 0x1, !P4 ;  /* 0x000000010300780c */ /* 0x000fda00067a1670 */
[----:B------:R-:W-:Y:S01]  /*6a80*/  @!P5 IADD3 R92, P6, R162, R124, RZ ;  /* 0x0000007ca25cd210 */ /* 0x000fe20007fde0ff */
[----:B------:R-:W-:-:S04]  /*6a90*/  @!P5 IMAD R95, R56, R22, RZ ;  /* 0x00000016385fd224 */ /* 0x000fc800078e02ff */
[----:B------:R-:W-:-:S05]  /*6aa0*/  @!P5 IMAD.X R93, R163, 0x1, R121, P6 ;  /* 0x00000001a35dd824 */ /* 0x000fca00030e0679 */
[----:B------:R1:W-:Y:S01]  /*6ab0*/  @!P5 STG.E.U8 desc[UR38][R92.64], R95 ;  /* 0x0000005f5c00d986 */ /* 0x0003e2000c101126 */
[----:B------:R-:W-:-:S13]  /*6ac0*/  ISETP.LT.OR P5, PT, R3, 0x2, !P4 ;  /* 0x000000020300780c */ /* 0x000fda00067a1670 */
[----:B0-----:R-:W-:Y:S01]  /*6ad0*/  @!P5 IADD3 R88, P6, R162, R124, RZ ;  /* 0x0000007ca258d210 */ /* 0x001fe20007fde0ff */
[----:B------:R-:W-:-:S04]  /*6ae0*/  @!P5 IMAD R97, R57, R22, RZ ;  /* 0x000000163961d224 */ /* 0x000fc800078e02ff */
[----:B------:R-:W-:Y:S01]  /*6af0*/  @!P5 IMAD.X R89, R163, 0x1, R121, P6 ;  /* 0x00000001a359d824 */ /* 0x000fe200030e0679 */
[----:B------:R-:W-:-:S04]  /*6b00*/  LOP3.LUT P6, RZ, R19, 0x1000000, RZ, 0xc0, !PT ;  /* 0x0100000013ff7812 */ /* 0x000fc800078cc0ff */
[----:B------:R-:W-:Y:S01]  /*6b10*/  @!P5 STG.E.U8 desc[UR38][R88.64+0x1], R97 ;  /* 0x000001615800d986 */ /* 0x000fe2000c101126 */
[----:B------:R-:W-:-:S05]  /*6b20*/  @!P0 IADD3 R56, P5, R183, R124, RZ ;  /* 0x0000007cb7388210 */ /* 0x000fca0007fbe0ff */
[----:B------:R-:W-:Y:S01]  /*6b30*/  @!P0 IMAD.X R57, R180, 0x1, R121, P5 ;  /* 0x00000001b4398824 */ /* 0x000fe200028e0679 */
[----:B------:R-:W-:Y:S02]  /*6b40*/  ISETP.LT.OR P5, PT, R3, 0x9, !P4 ;  /* 0x000000090300780c */ /* 0x000fe400067a1670 */
[----:B------:R-:W-:-:S05]  /*6b50*/  @!P6 IMAD R99, R58, R22, RZ ;  /* 0x000000163a63e224 */ /* 0x000fca00078e02ff */
[----:B------:R-:W-:Y:S04]  /*6b60*/  @!P6 STG.E.U8 desc[UR38][R166.64], R99 ;  /* 0x00000063a600e986 */ /* 0x000fe8000c101126 */
[----:B------:R-:W-:Y:S01]  /*6b70*/  @!P0 STG.E.U8 desc[UR38][R56.64], R59 ;  /* 0x0000003b38008986 */ /* 0x000fe2000c101126 */
[----:B------:R-:W-:Y:S01]  /*6b80*/  LOP3.LUT P0, RZ, R19, 0x20, RZ, 0xc0, !PT ;  /* 0x0000002013ff7812 */ /* 0x000fe2000780c0ff */
[----:B-1----:R-:W-:Y:S01]  /*6b90*/  @!P5 IMAD R93, R60, R22, RZ ;  /* 0x000000163c5dd224 */ /* 0x002fe200078e02ff */
[----:B------:R-:W-:-:S05]  /*6ba0*/  @!P5 IADD3 R90, P6, R162, R124, RZ ;  /* 0x0000007ca25ad210 */ /* 0x000fca0007fde0ff */
[----:B------:R-:W-:-:S05]  /*6bb0*/  @!P5 IMAD.X R91, R163, 0x1, R121, P6 ;  /* 0x00000001a35bd824 */ /* 0x000fca00030e0679 */
[----:B------:R0:W-:Y:S01]  /*6bc0*/  @!P5 STG.E.U8 desc[UR38][R90.64+0x8], R93 ;  /* 0x0000085d5a00d986 */ /* 0x0001e2000c101126 */
[----:B------:R-:W-:Y:S01]  /*6bd0*/  ISETP.LT.OR P5, PT, R3, 0xa, !P4 ;  /* 0x0000000a0300780c */ /* 0x000fe200067a1670 */
[-C--:B------:R-:W-:Y:S02]  /*6be0*/  @!P0 IMAD R67, R67, R22.reuse, RZ ;  /* 0x0000001643438224 */ /* 0x080fe400078e02ff */
[----:B0-----:R-:W-:-:S10]  /*6bf0*/  @!P3 IMAD R91, R63, R22, RZ ;  /* 0x000000163f5bb224 */ /* 0x001fd400078e02ff */
[----:B------:R-:W-:Y:S01]  /*6c00*/  @!P5 IADD3 R88, P6, R162, R124, RZ ;  /* 0x0000007ca258d210 */ /* 0x000fe20007fde0ff */
[----:B------:R-:W-:-:S04]  /*6c10*/  @!P5 IMAD R95, R61, R22, RZ ;  /* 0x000000163d5fd224 */ /* 0x000fc800078e02ff */
[----:B------:R-:W-:Y:S01]  /*6c20*/  @!P5 IMAD.X R89, R163, 0x1, R121, P6 ;  /* 0x00000001a359d824 */ /* 0x000fe200030e0679 */
[----:B------:R-:W-:-:S04]  /*6c30*/  LOP3.LUT P6, RZ, R19, 0x4, RZ, 0xc0, !PT ;  /* 0x0000000413ff7812 */ /* 0x000fc800078cc0ff */
[----:B------:R0:W-:Y:S09]  /*6c40*/  @!P5 STG.E.U8 desc[UR38][R88.64+0x9], R95 ;  /* 0x0000095f5800d986 */ /* 0x0001f2000c101126 */
[----:B------:R-:W-:Y:S01]  /*6c50*/  @!P6 IADD3 R56, P5, R181, R124, RZ ;  /* 0x0000007cb538e210 */ /* 0x000fe20007fbe0ff */
[----:B------:R-:W-:-:S04]  /*6c60*/  @!P6 IMAD R97, R62, R22, RZ ;  /* 0x000000163e61e224 */ /* 0x000fc800078e02ff */
[----:B------:R-:W-:Y:S01]  /*6c70*/  @!P6 IMAD.X R57, R178, 0x1, R121, P5 ;  /* 0x00000001b239e824 */ /* 0x000fe200028e0679 */
[----:B------:R-:W-:-:S04]  /*6c80*/  @!P3 IADD3 R58, P5, R179, R124, RZ ;  /* 0x0000007cb33ab210 */ /* 0x000fc80007fbe0ff */
[----:B------:R1:W-:Y:S01]  /*6c90*/  @!P6 STG.E.U8 desc[UR38][R56.64], R97 ;  /* 0x000000613800e986 */ /* 0x0003e2000c101126 */
[----:B------:R-:W-:Y:S01]  /*6ca0*/  @!P3 IMAD.X R59, R176, 0x1, R121, P5 ;  /* 0x00000001b03bb824 */ /* 0x000fe200028e0679 */
[----:B------:R-:W-:-:S04]  /*6cb0*/  ISETP.LT.OR P5, PT, R3, 0x11, !P4 ;  /* 0x000000110300780c */ /* 0x000fc800067a1670 */
[----:B------:R2:W-:Y:S01]  /*6cc0*/  @!P3 STG.E.U8 desc[UR38][R58.64], R91 ;  /* 0x0000005b3a00b986 */ /* 0x0005e2000c101126 */
[----:B------:R-:W-:-:S08]  /*6cd0*/  LOP3.LUT P3, RZ, R19, 0x40, RZ, 0xc0, !PT ;  /* 0x0000004013ff7812 */ /* 0x000fd0000786c0ff */
[----:B------:R-:W-:Y:S01]  /*6ce0*/  @!P5 IADD3 R60, P6, R162, R124, RZ ;  /* 0x0000007ca23cd210 */ /* 0x000fe20007fde0ff */
[----:B0-----:R-:W-:-:S04]  /*6cf0*/  @!P5 IMAD R89, R64, R22, RZ ;  /* 0x000000164059d224 */ /* 0x001fc800078e02ff */
[----:B------:R-:W-:Y:S02]  /*6d00*/  @!P5 IMAD.X R61, R163, 0x1, R121, P6 ;  /* 0x00000001a33dd824 */ /* 0x000fe400030e0679 */
[----:B------:R-:W-:-:S03]  /*6d10*/  @!P3 IMAD R71, R71, R22, RZ ;  /* 0x000000164747b224 */ /* 0x000fc600078e02ff */
[----:B------:R0:W-:Y:S01]  /*6d20*/  @!P5 STG.E.U8 desc[UR38][R60.64+0x10], R89 ;  /* 0x000010593c00d986 */ /* 0x0001e2000c101126 */
[----:B------:R-:W-:-:S13]  /*6d30*/  ISETP.LT.OR P5, PT, R3, 0x12, !P4 ;  /* 0x000000120300780c */ /* 0x000fda00067a1670 */
[----:B------:R-:W-:Y:S01]  /*6d40*/  @!P5 IADD3 R62, P6, R162, R124, RZ ;  /* 0x0000007ca23ed210 */ /* 0x000fe20007fde0ff */
[----:B------:R-:W-:-:S04]  /*6d50*/  @!P5 IMAD R65, R65, R22, RZ ;  /* 0x000000164141d224 */ /* 0x000fc800078e02ff */
[----:B------:R-:W-:Y:S01]  /*6d60*/  @!P5 IMAD.X R63, R163, 0x1, R121, P6 ;  /* 0x00000001a33fd824 */ /* 0x000fe200030e0679 */
[----:B------:R-:W-:-:S04]  /*6d70*/  LOP3.LUT P6, RZ, R19, 0x8, RZ, 0xc0, !PT ;  /* 0x0000000813ff7812 */ /* 0x000fc800078cc0ff */
[----:B------:R3:W-:Y:S09]  /*6d80*/  @!P5 STG.E.U8 desc[UR38][R62.64+0x11], R65 ;  /* 0x000011413e00d986 */ /* 0x0007f2000c101126 */
[----:B-1----:R-:W-:Y:S01]  /*6d90*/  @!P6 IADD3 R56, P5, R177, R124, RZ ;  /* 0x0000007cb138e210 */ /* 0x002fe20007fbe0ff */
[----:B--2---:R-:W-:-:S04]  /*6da0*/  @!P6 IMAD R91, R66, R22, RZ ;  /* 0x00000016425be224 */ /* 0x004fc800078e02ff */
[----:B------:R-:W-:Y:S01]  /*6db0*/  @!P6 IMAD.X R57, R174, 0x1, R121, P5 ;  /* 0x00000001ae39e824 */ /* 0x000fe200028e0679 */
[----:B------:R-:W-:-:S04]  /*6dc0*/  @!P0 IADD3 R58, P5, R175, R124, RZ ;  /* 0x0000007caf3a8210 */ /* 0x000fc80007fbe0ff */
[----:B------:R1:W-:Y:S01]  /*6dd0*/  @!P6 STG.E.U8 desc[UR38][R56.64], R91 ;  /* 0x0000005b3800e986 */ /* 0x0003e2000c101126 */
[----:B------:R-:W-:Y:S01]  /*6de0*/  @!P0 IMAD.X R59, R172, 0x1, R121, P5 ;  /* 0x00000001ac3b8824 */ /* 0x000fe200028e0679 */
[----:B------:R-:W-:-:S04]  /*6df0*/  ISETP.LT.OR P5, PT, R3, 0x19, !P4 ;  /* 0x000000190300780c */ /* 0x000fc800067a1670 */
[----:B------:R2:W-:Y:S01]  /*6e00*/  @!P0 STG.E.U8 desc[UR38][R58.64], R67 ;  /* 0x000000433a008986 */ /* 0x0005e2000c101126 */
[----:B------:R-:W-:-:S08]  /*6e10*/  LOP3.LUT P0, RZ, R19, 0x100, RZ, 0xc0, !PT ;  /* 0x0000010013ff7812 */ /* 0x000fd0000780c0ff */
[----:B0-----:R-:W-:Y:S01]  /*6e20*/  @!P5 IADD3 R60, P6, R162, R124, RZ ;  /* 0x0000007ca23cd210 */ /* 0x001fe20007fde0ff */
[----:B---3--:R-:W-:-:S04]  /*6e30*/  @!P5 IMAD R65, R68, R22, RZ ;  /* 0x000000164441d224 */ /* 0x008fc800078e02ff */
        /* <DEDUP_REMOVED lines=19> */
[----:B------:R-:W-:-:S04]  /*6f70*/  @!P5 IMAD R65, R72, R22, RZ ;  /* 0x000000164841d224 */ /* 0x000fc800078e02ff */
[----:B------:R-:W-:Y:S02]  /*6f80*/  @!P5 IMAD.X R61, R163, 0x1, R121, P6 ;  /* 0x00000001a33dd824 */ /* 0x000fe400030e0679 */
[----:B------:R-:W-:-:S03]  /*6f90*/  @!P3 IMAD R79, R79, R22, RZ ;  /* 0x000000164f4fb224 */ /* 0x000fc600078e02ff */
[----:B------:R0:W-:Y:S01]  /*6fa0*/  @!P5 STG.E.U8 desc[UR38][R60.64+0x20], R65 ;  /* 0x000020413c00d986 */ /* 0x0001e2000c101126 */
[----:B------:R-:W-:-:S13]  /*6fb0*/  ISETP.LT.OR P5, PT, R3, 0x22, !P4 ;  /* 0x000000220300780c */ /* 0x000fda00067a1670 */
[----:B---3--:R-:W-:Y:S01]  /*6fc0*/  @!P5 IADD3 R62, P6, R162, R124, RZ ;  /* 0x0000007ca23ed210 */ /* 0x008fe20007fde0ff */
[----:B------:R-:W-:-:S04]  /*6fd0*/  @!P5 IMAD R73, R73, R22, RZ ;  /* 0x000000164949d224 */ /* 0x000fc800078e02ff */
[----:B------:R-:W-:Y:S01]  /*6fe0*/  @!P5 IMAD.X R63, R163, 0x1, R121, P6 ;  /* 0x00000001a33fd824 */ /* 0x000fe200030e0679 */
[----:B------:R-:W-:-:S04]  /*6ff0*/  LOP3.LUT P6, RZ, R19, 0x200, RZ, 0xc0, !PT ;  /* 0x0000020013ff7812 */ /* 0x000fc800078cc0ff */
[----:B------:R3:W-:Y:S09]  /*7000*/  @!P5 STG.E.U8 desc[UR38][R62.64+0x21], R73 ;  /* 0x000021493e00d986 */ /* 0x0007f2000c101126 */
[----:B-1----:R-:W-:Y:S01]  /*7010*/  @!P6 IADD3 R56, P5, R169, R124, RZ ;  /* 0x0000007ca938e210 */ /* 0x002fe20007fbe0ff */
[----:B------:R-:W-:-:S04]  /*7020*/  @!P6 IMAD R67, R74, R22, RZ ;  /* 0x000000164a43e224 */ /* 0x000fc800078e02ff */
[----:B------:R-:W-:Y:S01]  /*7030*/  @!P6 IMAD.X R57, R160, 0x1, R121, P5 ;  /* 0x00000001a039e824 */ /* 0x000fe200028e0679 */
[----:B--2---:R-:W-:-:S04]  /*7040*/  @!P0 IADD3 R58, P5, R161, R124, RZ ;  /* 0x0000007ca13a8210 */ /* 0x004fc80007fbe0ff */
[----:B------:R1:W-:Y:S01]  /*7050*/  @!P6 STG.E.U8 desc[UR38][R56.64], R67 ;  /* 0x000000433800e986 */ /* 0x0003e2000c101126 */
[----:B------:R-:W-:Y:S01]  /*7060*/  @!P0 IMAD.X R59, R158, 0x1, R121, P5 ;  /* 0x000000019e3b8824 */ /* 0x000fe200028e0679 */
[----:B------:R-:W-:-:S04]  /*7070*/  ISETP.LT.OR P5, PT, R3, 0x29, !P4 ;  /* 0x000000290300780c */ /* 0x000fc800067a1670 */
[----:B------:R2:W-:Y:S01]  /*7080*/  @!P0 STG.E.U8 desc[UR38][R58.64], R75 ;  /* 0x0000004b3a008986 */ /* 0x0005e2000c101126 */
[----:B------:R-:W-:-:S08]  /*7090*/  LOP3.LUT P0, RZ, R19, 0x4000, RZ, 0xc0, !PT ;  /* 0x0000400013ff7812 */ /* 0x000fd0000780c0ff */
[----:B0-----:R-:W-:Y:S01]  /*70a0*/  @!P5 IADD3 R60, P6, R162, R124, RZ ;  /* 0x0000007ca23cd210 */ /* 0x001fe20007fde0ff */
[----:B------:R-:W-:-:S04]  /*70b0*/  @!P5 IMAD R65, R76, R22, RZ ;  /* 0x000000164c41d224 */ /* 0x000fc800078e02ff */
[----:B------:R-:W-:-:S05]  /*70c0*/  @!P5 IMAD.X R61, R163, 0x1, R121, P6 ;  /* 0x00000001a33dd824 */ /* 0x000fca00030e0679 */
        /* <DEDUP_REMOVED lines=26> */
[----:B------:R3:W-:Y:S01]  /*7270*/  @!P5 STG.E.U8 desc[UR38][R62.64+0x31], R81 ;  /* 0x000031513e00d986 */ /* 0x0007e2000c101126 */
[----:B-1----:R-:W-:-:S05]  /*7280*/  @!P0 IADD3 R56, P5, R155, R124, RZ ;  /* 0x0000007c9b388210 */ /* 0x002fca0007fbe0ff */
[----:B------:R-:W-:Y:S01]  /*7290*/  @!P0 IMAD.X R57, R152, 0x1, R121, P5 ;  /* 0x0000000198398824 */ /* 0x000fe200028e0679 */
[----:B------:R-:W-:Y:S02]  /*72a0*/  LOP3.LUT P5, RZ, R19, 0x4000, RZ, 0xc0, !PT ;  /* 0x0000400013ff7812 */ /* 0x000fe400078ac0ff */
[----:B------:R-:W-:Y:S01]  /*72b0*/  @!P6 IMAD R83, R83, R22, RZ ;  /* 0x000000165353e224 */ /* 0x000fe200078e02ff */
[----:B------:R-:W-:-:S10]  /*72c0*/  ISETP.NE.AND P0, PT, R153, RZ, PT ;  /* 0x000000ff9900720c */ /* 0x000fd40003f05270 */
[----:B------:R-:W-:-:S03]  /*72d0*/  @!P5 IMAD R67, R82, R22, RZ ;  /* 0x000000165243d224 */ /* 0x000fc600078e02ff */
[----:B------:R-:W-:Y:S02]  /*72e0*/  @!P0 IMAD R47, R47, R22, RZ ;  /* 0x000000162f2f8224 */ /* 0x000fe400078e02ff */
[----:B------:R1:W-:Y:S01]  /*72f0*/  @!P5 STG.E.U8 desc[UR38][R56.64], R67 ;  /* 0x000000433800d986 */ /* 0x0003e2000c101126 */
[----:B--2---:R-:W-:-:S05]  /*7300*/  @!P6 IADD3 R58, P5, R151, R124, RZ ;  /* 0x0000007c973ae210 */ /* 0x004fca0007fbe0ff */
[----:B------:R-:W-:Y:S01]  /*7310*/  @!P6 IMAD.X R59, R150, 0x1, R121, P5 ;  /* 0x00000001963be824 */ /* 0x000fe200028e0679 */
[C---:B------:R-:W-:Y:S02]  /*7320*/  ISETP.LT.OR P5, PT, R3.reuse, 0x39, !P4 ;  /* 0x000000390300780c */ /* 0x040fe400067a1670 */
[----:B------:R-:W-:Y:S02]  /*7330*/  ISETP.LT.OR P4, PT, R3, 0x3a, !P4 ;  /* 0x0000003a0300780c */ /* 0x000fe40006781670 */
[----:B------:R2:W-:Y:S09]  /*7340*/  @!P6 STG.E.U8 desc[UR38][R58.64], R83 ;  /* 0x000000533a00e986 */ /* 0x0005f2000c101126 */
[----:B0-----:R-:W-:Y:S01]  /*7350*/  @!P5 IADD3 R60, P6, R162, R124, RZ ;  /* 0x0000007ca23cd210 */ /* 0x001fe20007fde0ff */
[----:B------:R-:W-:-:S02]  /*7360*/  @!P5 IMAD R65, R84, R22, RZ ;  /* 0x000000165441d224 */ /* 0x000fc400078e02ff */
[----:B------:R-:W-:Y:S02]  /*7370*/  @!P4 IMAD R85, R85, R22, RZ ;  /* 0x000000165555c224 */ /* 0x000fe400078e02ff */
[----:B------:R-:W-:Y:S01]  /*7380*/  @!P5 IMAD.X R61, R163, 0x1, R121, P6 ;  /* 0x00000001a33dd824 */ /* 0x000fe200030e0679 */
[----:B------:R-:W-:-:S04]  /*7390*/  LOP3.LUT P6, RZ, R19, 0x10000, RZ, 0xc0, !PT ;  /* 0x0001000013ff7812 */ /* 0x000fc800078cc0ff */
[----:B------:R0:W-:Y:S01]  /*73a0*/  @!P5 STG.E.U8 desc[UR38][R60.64+0x38], R65 ;  /* 0x000038413c00d986 */ /* 0x0001e2000c101126 */
[----:B---3--:R-:W-:-:S05]  /*73b0*/  @!P4 IADD3 R62, P5, R162, R124, RZ ;  /* 0x0000007ca23ec210 */ /* 0x008fca0007fbe0ff */
[----:B------:R-:W-:-:S03]  /*73c0*/  @!P4 IMAD.X R63, R163, 0x1, R121, P5 ;  /* 0x00000001a33fc824 */ /* 0x000fc600028e0679 */
[----:B-1----:R-:W-:Y:S02]  /*73d0*/  @!P6 IMAD R67, R86, R22, RZ ;  /* 0x000000165643e224 */ /* 0x002fe400078e02ff */
[----:B------:R1:W-:Y:S01]  /*73e0*/  @!P4 STG.E.U8 desc[UR38][R62.64+0x39], R85 ;  /* 0x000039553e00c986 */ /* 0x0003e2000c101126 */
[----:B------:R-:W-:-:S05]  /*73f0*/  @!P6 IADD3 R56, P4, R149, R124, RZ ;  /* 0x0000007c9538e210 */ /* 0x000fca0007f9e0ff */
[----:B------:R-:W-:Y:S01]  /*7400*/  @!P6 IMAD.X R57, R148, 0x1, R121, P4 ;  /* 0x000000019439e824 */ /* 0x000fe200020e0679 */
[----:B--2---:R-:W-:-:S04]  /*7410*/  @!P3 IADD3 R58, P4, R145, R124, RZ ;  /* 0x0000007c913ab210 */ /* 0x004fc80007f9e0ff */
[----:B------:R2:W-:Y:S01]  /*7420*/  @!P6 STG.E.U8 desc[UR38][R56.64], R67 ;  /* 0x000000433800e986 */ /* 0x0005e2000c101126 */
[----:B------:R-:W-:Y:S01]  /*7430*/  @!P3 IMAD.X R59, R144, 0x1, R121, P4 ;  /* 0x00000001903bb824 */ /* 0x000fe200020e0679 */
[----:B------:R-:W-:-:S04]  /*7440*/  ISETP.GE.AND P4, PT, R142, 0x101, PT ;  /* 0x000001018e00780c */ /* 0x000fc80003f86270 */
[C---:B------:R-:W-:Y:S01]  /*7450*/  ISETP.LT.OR P5, PT, R3.reuse, 0x1, !P4 ;  /* 0x000000010300780c */ /* 0x040fe200067a1670 */
[----:B------:R-:W-:Y:S01]  /*7460*/  @!P3 STG.E.U8 desc[UR38][R58.64], R87 ;  /* 0x000000573a00b986 */ /* 0x000fe2000c101126 */
[----:B------:R-:W-:-:S11]  /*7470*/  ISETP.LT.OR P3, PT, R3, 0x2, !P2 ;  /* 0x000000020300780c */ /* 0x000fd60005761670 */
[----:B0-----:R-:W-:Y:S01]  /*7480*/  @!P5 IADD3 R60, P6, R162, R126, RZ ;  /* 0x0000007ea23cd210 */ /* 0x001fe20007fde0ff */
[-C--:B-1----:R-:W-:Y:S02]  /*7490*/  @!P5 IMAD R63, R24, R22.reuse, RZ ;  /* 0x00000016183fd224 */ /* 0x082fe400078e02ff */
[----:B------:R-:W-:Y:S02]  /*74a0*/  @!P3 IMAD R27, R27, R22, RZ ;  /* 0x000000161b1bb224 */ /* 0x000fe400078e02ff */
[----:B------:R-:W-:-:S05]  /*74b0*/  @!P5 IMAD.X R61, R163, 0x1, R123, P6 ;  /* 0x00000001a33dd824 */ /* 0x000fca00030e067b */
[----:B------:R0:W-:Y:S01]  /*74c0*/  @!P5 STG.E.U8 desc[UR38][R60.64], R63 ;  /* 0x0000003f3c00d986 */ /* 0x0001e2000c101126 */
[----:B------:R-:W-:-:S13]  /*74d0*/  ISETP.LT.OR P5, PT, R3, 0x2, !P4 ;  /* 0x000000020300780c */ /* 0x000fda00067a1670 */
[----:B--2---:R-:W-:Y:S01]  /*74e0*/  @!P5 IADD3 R56, P6, R162, R126, RZ ;  /* 0x0000007ea238d210 */ /* 0x004fe20007fde0ff */
[----:B------:R-:W-:-:S04]  /*74f0*/  @!P5 IMAD R65, R25, R22, RZ ;  /* 0x000000161941d224 */ /* 0x000fc800078e02ff */
[----:B------:R-:W-:Y:S01]  /*7500*/  @!P5 IMAD.X R57, R163, 0x1, R123, P6 ;  /* 0x00000001a339d824 */ /* 0x000fe200030e067b */
[----:B------:R-:W-:-:S04]  /*7510*/  ISETP.LT.OR P6, PT, R3, 0x1, !P2 ;  /* 0x000000010300780c */ /* 0x000fc800057c1670 */
[----:B------:R-:W-:Y:S01]  /*7520*/  @!P5 STG.E.U8 desc[UR38][R56.64+0x1], R65 ;  /* 0x000001413800d986 */ /* 0x000fe2000c101126 */
[----:B------:R-:W-:-:S05]  /*7530*/  @!P3 IADD3 R24, P5, R143, R126, RZ ;  /* 0x0000007e8f18b210 */ /* 0x000fca0007fbe0ff */
[----:B------:R-:W-:Y:S01]  /*7540*/  @!P3 IMAD.X R25, R140, 0x1, R123, P5 ;  /* 0x000000018c19b824 */ /* 0x000fe200028e067b */
[----:B------:R-:W-:Y:S02]  /*7550*/  ISETP.LT.OR P5, PT, R3, 0x9, !P4 ;  /* 0x000000090300780c */ /* 0x000fe400067a1670 */
[----:B------:R-:W-:-:S05]  /*7560*/  @!P6 IMAD R67, R26, R22, RZ ;  /* 0x000000161a43e224 */ /* 0x000fca00078e02ff */
[----:B------:R-:W-:Y:S04]  /*7570*/  @!P6 STG.E.U8 desc[UR38][R164.64], R67 ;  /* 0x00000043a400e986 */ /* 0x000fe8000c101126 */
[----:B------:R-:W-:Y:S01]  /*7580*/  @!P3 STG.E.U8 desc[UR38][R24.64], R27 ;  /* 0x0000001b1800b986 */ /* 0x000fe2000c101126 */
[----:B------:R-:W-:Y:S01]  /*7590*/  ISETP.LT.OR P3, PT, R3, 0xa, !P2 ;  /* 0x0000000a0300780c */ /* 0x000fe20005761670 */
[----:B0-----:R-:W-:Y:S01]  /*75a0*/  @!P5 IMAD R61, R28, R22, RZ ;  /* 0x000000161c3dd224 */ /* 0x001fe200078e02ff */
[----:B------:R-:W-:-:S05]  /*75b0*/  @!P5 IADD3 R58, P6, R162, R126, RZ ;  /* 0x0000007ea23ad210 */ /* 0x000fca0007fde0ff */
[----:B------:R-:W-:-:S05]  /*75c0*/  @!P5 IMAD.X R59, R163, 0x1, R123, P6 ;  /* 0x00000001a33bd824 */ /* 0x000fca00030e067b */
[----:B------:R0:W-:Y:S01]  /*75d0*/  @!P5 STG.E.U8 desc[UR38][R58.64+0x8], R61 ;  /* 0x0000083d3a00d986 */ /* 0x0001e2000c101126 */
[----:B------:R-:W-:Y:S01]  /*75e0*/  ISETP.LT.OR P5, PT, R3, 0xa, !P4 ;  /* 0x0000000a0300780c */ /* 0x000fe200067a1670 */
[----:B0-----:R-:W-:-:S12]  /*75f0*/  @!P3 IMAD R59, R31, R22, RZ ;  /* 0x000000161f3bb224 */ /* 0x001fd800078e02ff */
[----:B------:R-:W-:Y:S01]  /*7600*/  @!P5 IADD3 R56, P6, R162, R126, RZ ;  /* 0x0000007ea238d210 */ /* 0x000fe20007fde0ff */
[----:B------:R-:W-:-:S04]  /*7610*/  @!P5 IMAD R63, R29, R22, RZ ;  /* 0x000000161d3fd224 */ /* 0x000fc800078e02ff */
[----:B------:R-:W-:Y:S01]  /*7620*/  @!P5 IMAD.X R57, R163, 0x1, R123, P6 ;  /* 0x00000001a339d824 */ /* 0x000fe200030e067b */
[----:B------:R-:W-:-:S04]  /*7630*/  ISETP.LT.OR P6, PT, R3, 0x9, !P2 ;  /* 0x000000090300780c */ /* 0x000fc800057c1670 */
        /* <DEDUP_REMOVED lines=9> */
[----:B------:R-:W-:-:S08]  /*76d0*/  ISETP.LT.OR P3, PT, R3, 0x12, !P2 ;  /* 0x000000120300780c */ /* 0x000fd00005761670 */
        /* <DEDUP_REMOVED lines=9> */
[----:B------:R-:W-:-:S04]  /*7770*/  ISETP.LT.OR P6, PT, R3, 0x11, !P2 ;  /* 0x000000110300780c */ /* 0x000fc800057c1670 */
        /* <DEDUP_REMOVED lines=9> */
[----:B------:R-:W-:-:S08]  /*7810*/  ISETP.LT.OR P3, PT, R3, 0x1a, !P2 ;  /* 0x0000001a0300780c */ /* 0x000fd00005761670 */
        /* <DEDUP_REMOVED lines=10> */
[----:B------:R-:W-:Y:S09]  /*78c0*/  @!P5 STG.E.U8 desc[UR38][R30.64+0x19], R37 ;  /* 0x000019251e00d986 */ /* 0x000ff2000c101126 */
[----:B-1----:R-:W-:Y:S01]  /*78d0*/  @!P6 IADD3 R24, P5, R133, R126, RZ ;  /* 0x0000007e8518e210 */ /* 0x002fe20007fbe0ff */
[----:B--2---:R-:W-:-:S04]  /*78e0*/  @!P6 IMAD R35, R38, R22, RZ ;  /* 0x000000162623e224 */ /* 0x004fc800078e02ff */
[----:B------:R-:W-:Y:S01]  /*78f0*/  @!P6 IMAD.X R25, R20, 0x1, R123, P5 ;  /* 0x000000011419e824 */ /* 0x000fe200028e067b */
[----:B------:R-:W-:-:S04]  /*7900*/  @!P3 IADD3 R20, P5, R21, R126, RZ ;  /* 0x0000007e1514b210 */ /* 0x000fc80007fbe0ff */
[----:B------:R1:W-:Y:S01]  /*7910*/  @!P6 STG.E.U8 desc[UR38][R24.64], R35 ;  /* 0x000000231800e986 */ /* 0x0003e2000c101126 */
[----:B------:R-:W-:Y:S01]  /*7920*/  @!P3 IMAD.X R21, R14, 0x1, R123, P5 ;  /* 0x000000010e15b824 */ /* 0x000fe200028e067b */
[----:B------:R-:W-:-:S04]  /*7930*/  ISETP.LT.OR P5, PT, R3, 0x21, !P4 ;  /* 0x000000210300780c */ /* 0x000fc800067a1670 */
[----:B------:R-:W-:Y:S01]  /*7940*/  @!P3 STG.E.U8 desc[UR38][R20.64], R39 ;  /* 0x000000271400b986 */ /* 0x000fe2000c101126 */
[----:B------:R-:W-:-:S08]  /*7950*/  ISETP.LT.OR P3, PT, R3, 0x21, !P2 ;  /* 0x000000210300780c */ /* 0x000fd00005761670 */
[----:B------:R-:W-:Y:S01]  /*7960*/  @!P5 IADD3 R26, P6, R162, R126, RZ ;  /* 0x0000007ea21ad210 */ /* 0x000fe20007fde0ff */
[----:B0-----:R-:W-:-:S04]  /*7970*/  @!P5 IMAD R29, R40, R22, RZ ;  /* 0x00000016281dd224 */ /* 0x001fc800078e02ff */
[----:B------:R-:W-:-:S05]  /*7980*/  @!P5 IMAD.X R27, R163, 0x1, R123, P6 ;  /* 0x00000001a31bd824 */ /* 0x000fca00030e067b */
[----:B------:R0:W-:Y:S01]  /*7990*/  @!P5 STG.E.U8 desc[UR38][R26.64+0x20], R29 ;  /* 0x0000201d1a00d986 */ /* 0x0001e2000c101126 */
[----:B------:R-:W-:-:S13]  /*79a0*/  ISETP.LT.OR P5, PT, R3, 0x22, !P4 ;  /* 0x000000220300780c */ /* 0x000fda00067a1670 */
[----:B-1----:R-:W-:Y:S01]  /*79b0*/  @!P5 IADD3 R24, P6, R162, R126, RZ ;  /* 0x0000007ea218d210 */ /* 0x002fe20007fde0ff */
[----:B------:R-:W-:-:S04]  /*79c0*/  @!P5 IMAD R41, R41, R22, RZ ;  /* 0x000000162929d224 */ /* 0x000fc800078e02ff */
[----:B------:R-:W-:Y:S01]  /*79d0*/  @!P5 IMAD.X R25, R163, 0x1, R123, P6 ;  /* 0x00000001a319d824 */ /* 0x000fe200030e067b */
[----:B------:R-:W-:-:S04]  /*79e0*/  ISETP.LT.OR P6, PT, R3, 0x22, !P2 ;  /* 0x000000220300780c */ /* 0x000fc800057c1670 */
[----:B------:R1:W-:Y:S01]  /*79f0*/  @!P5 STG.E.U8 desc[UR38][R24.64+0x21], R41 ;  /* 0x000021291800d986 */ /* 0x0003e2000c101126 */
[----:B------:R-:W-:-:S05]  /*7a00*/  @!P3 IADD3 R14, P5, R15, R126, RZ ;  /* 0x0000007e0f0eb210 */ /* 0x000fca0007fbe0ff */
[----:B------:R-:W-:Y:S01]  /*7a10*/  @!P3 IMAD.X R15, R12, 0x1, R123, P5 ;  /* 0x000000010c0fb824 */ /* 0x000fe200028e067b */
[----:B------:R-:W-:Y:S02]  /*7a20*/  ISETP.LT.OR P5, PT, R3, 0x21, !P2 ;  /* 0x000000210300780c */ /* 0x000fe400057a1670 */
[----:B------:R-:W-:Y:S01]  /*7a30*/  ISETP.NE.AND P3, PT, R13, RZ, PT ;  /* 0x000000ff0d00720c */ /* 0x000fe20003f65270 */
[----:B------:R-:W-:-:S10]  /*7a40*/  @!P6 IMAD R43, R43, R22, RZ ;  /* 0x000000162b2be224 */ /* 0x000fd400078e02ff */
[-C--:B------:R-:W-:Y:S02]  /*7a50*/  @!P5 IMAD R31, R42, R22.reuse, RZ ;  /* 0x000000162a1fd224 */ /* 0x080fe400078e02ff */
[----:B0-----:R-:W-:-:S03]  /*7a60*/  @!P3 IMAD R27, R46, R22, RZ ;  /* 0x000000162e1bb224 */ /* 0x001fc600078e02ff */
[----:B------:R-:W-:Y:S01]  /*7a70*/  @!P5 STG.E.U8 desc[UR38][R14.64], R31 ;  /* 0x0000001f0e00d986 */ /* 0x000fe2000c101126 */
[----:B------:R-:W-:-:S05]  /*7a80*/  @!P6 IADD3 R12, P5, R11, R126, RZ ;  /* 0x0000007e0b0ce210 */ /* 0x000fca0007fbe0ff */
[----:B------:R-:W-:Y:S01]  /*7a90*/  @!P6 IMAD.X R13, R10, 0x1, R123, P5 ;  /* 0x000000010a0de824 */ /* 0x000fe200028e067b */
[----:B------:R-:W-:-:S04]  /*7aa0*/  ISETP.LT.OR P5, PT, R3, 0x29, !P4 ;  /* 0x000000290300780c */ /* 0x000fc800067a1670 */
[----:B------:R-:W-:Y:S09]  /*7ab0*/  @!P6 STG.E.U8 desc[UR38][R12.64], R43 ;  /* 0x0000002b0c00e986 */ /* 0x000ff2000c101126 */
[----:B------:R-:W-:Y:S01]  /*7ac0*/  @!P5 IADD3 R20, P6, R162, R126, RZ ;  /* 0x0000007ea214d210 */ /* 0x000fe20007fde0ff */
[----:B-1----:R-:W-:-:S04]  /*7ad0*/  @!P5 IMAD R25, R44, R22, RZ ;  /* 0x000000162c19d224 */ /* 0x002fc800078e02ff */
[----:B------:R-:W-:-:S05]  /*7ae0*/  @!P5 IMAD.X R21, R163, 0x1, R123, P6 ;  /* 0x00000001a315d824 */ /* 0x000fca00030e067b */
[----:B------:R0:W-:Y:S01]  /*7af0*/  @!P5 STG.E.U8 desc[UR38][R20.64+0x28], R25 ;  /* 0x000028191400d986 */ /* 0x0001e2000c101126 */
[----:B------:R-:W-:Y:S01]  /*7b00*/  ISETP.LT.OR P5, PT, R3, 0x2a, !P4 ;  /* 0x0000002a0300780c */ /* 0x000fe200067a1670 */
[----:B0-----:R-:W-:-:S12]  /*7b10*/  @!P1 IMAD R21, R50, R22, RZ ;  /* 0x0000001632159224 */ /* 0x001fd800078e02ff */
[----:B------:R-:W-:Y:S01]  /*7b20*/  @!P5 IADD3 R14, P6, R162, R126, RZ ;  /* 0x0000007ea20ed210 */ /* 0x000fe20007fde0ff */
[----:B------:R-:W-:-:S04]  /*7b30*/  @!P5 IMAD R45, R45, R22, RZ ;  /* 0x000000162d2dd224 */ /* 0x000fc800078e02ff */
[----:B------:R-:W-:-:S05]  /*7b40*/  @!P5 IMAD.X R15, R163, 0x1, R123, P6 ;  /* 0x00000001a30fd824 */ /* 0x000fca00030e067b */
[----:B------:R0:W-:Y:S01]  /*7b50*/  @!P5 STG.E.U8 desc[UR38][R14.64+0x29], R45 ;  /* 0x0000292d0e00d986 */ /* 0x0001e2000c101126 */
[----:B------:R-:W-:-:S05]  /*7b60*/  @!P3 IADD3 R10, P5, R9, R126, RZ ;  /* 0x0000007e090ab210 */ /* 0x000fca0007fbe0ff */
[----:B------:R-:W-:Y:S01]  /*7b70*/  @!P3 IMAD.X R11, R8, 0x1, R123, P5 ;  /* 0x00000001080bb824 */ /* 0x000fe200028e067b */
[----:B------:R-:W-:-:S04]  /*7b80*/  @!P0 IADD3 R8, P5, R7, R126, RZ ;  /* 0x0000007e07088210 */ /* 0x000fc80007fbe0ff */
[----:B------:R1:W-:Y:S01]  /*7b90*/  @!P3 STG.E.U8 desc[UR38][R10.64], R27 ;  /* 0x0000001b0a00b986 */ /* 0x0003e2000c101126 */
[C---:B------:R-:W-:Y:S01]  /*7ba0*/  ISETP.LT.OR P3, PT, R3.reuse, 0x31, !P4 ;  /* 0x000000310300780c */ /* 0x040fe20006761670 */
[----:B------:R-:W-:Y:S01]  /*7bb0*/  @!P0 IMAD.X R9, R6, 0x1, R123, P5 ;  /* 0x0000000106098824 */ /* 0x000fe200028e067b */
[----:B------:R-:W-:-:S04]  /*7bc0*/  ISETP.LT.OR P5, PT, R3, 0x32, !P4 ;  /* 0x000000320300780c */ /* 0x000fc800067a1670 */
[----:B------:R2:W-:Y:S07]  /*7bd0*/  @!P0 STG.E.U8 desc[UR38][R8.64], R47 ;  /* 0x0000002f08008986 */ /* 0x0005ee000c101126 */
[----:B------:R-:W-:Y:S01]  /*7be0*/  @!P3 IADD3 R12, P0, R162, R126, RZ ;  /* 0x0000007ea20cb210 */ /* 0x000fe20007f1e0ff */
[-C--:B0-----:R-:W-:Y:S02]  /*7bf0*/  @!P3 IMAD R15, R48, R22.reuse, RZ ;  /* 0x00000016300fb224 */ /* 0x081fe400078e02ff */
[----:B------:R-:W-:-:S02]  /*7c00*/  @!P5 IMAD R49, R49, R22, RZ ;  /* 0x000000163131d224 */ /* 0x000fc400078e02ff */
[----:B------:R-:W-:Y:S01]  /*7c10*/  @!P3 IMAD.X R13, R163, 0x1, R123, P0 ;  /* 0x00000001a30db824 */ /* 0x000fe200000e067b */
[----:B------:R-:W-:-:S04]  /*7c20*/  ISETP.LT.OR P0, PT, R3, 0x32, !P2 ;  /* 0x000000320300780c */ /* 0x000fc80005701670 */
[----:B------:R-:W-:Y:S01]  /*7c30*/  @!P3 STG.E.U8 desc[UR38][R12.64+0x30], R15 ;  /* 0x0000300f0c00b986 */ /* 0x000fe2000c101126 */
[----:B-1----:R-:W-:-:S05]  /*7c40*/  @!P5 IADD3 R10, P3, R162, R126, RZ ;  /* 0x0000007ea20ad210 */ /* 0x002fca0007f7e0ff */
[--C-:B------:R-:W-:Y:S01]  /*7c50*/  @!P5 IMAD.X R11, R163, 0x1, R123.reuse, P3 ;  /* 0x00000001a30bd824 */ /* 0x100fe200018e067b */
[----:B------:R-:W-:Y:S02]  /*7c60*/  @!P1 IADD3 R6, P3, R5, R126, RZ ;  /* 0x0000007e05069210 */ /* 0x000fe40007f7e0ff */
[----:B------:R-:W-:Y:S02]  /*7c70*/  @!P0 IMAD R51, R51, R22, RZ ;  /* 0x0000001633338224 */ /* 0x000fe400078e02ff */
[----:B------:R0:W-:Y:S01]  /*7c80*/  @!P5 STG.E.U8 desc[UR38][R10.64+0x31], R49 ;  /* 0x000031310a00d986 */ /* 0x0001e2000c101126 */
[----:B------:R-:W-:Y:S01]  /*7c90*/  @!P1 IMAD.X R7, R4, 0x1, R123, P3 ;  /* 0x0000000104079824 */ /* 0x000fe200018e067b */
[----:B------:R-:W-:-:S04]  /*7ca0*/  @!P0 IADD3 R5, P3, P5, R125, 0x31, R162 ;  /* 0x000000317d058810 */ /* 0x000fc80007d7e0a2 */
[----:B--2---:R-:W-:Y:S01]  /*7cb0*/  @!P0 IADD3.X R8, R122, RZ, R163, P3, P5 ;  /* 0x000000ff7a088210 */ /* 0x004fe20001fea4a3 */
[----:B------:R1:W-:Y:S01]  /*7cc0*/  @!P1 STG.E.U8 desc[UR38][R6.64], R21 ;  /* 0x0000001506009986 */ /* 0x0003e2000c101126 */
[C---:B------:R-:W-:Y:S02]  /*7cd0*/  ISETP.LT.OR P3, PT, R3.reuse, 0x39, !P4 ;  /* 0x000000390300780c */ /* 0x040fe40006761670 */
[----:B------:R-:W-:Y:S02]  /*7ce0*/  ISETP.LT.OR P4, PT, R3, 0x3a, !P4 ;  /* 0x0000003a0300780c */ /* 0x000fe40006781670 */
[----:B------:R-:W-:Y:S02]  /*7cf0*/  @!P0 IADD3 R4, P5, R5, R126, RZ ;  /* 0x0000007e05048210 */ /* 0x000fe40007fbe0ff */
[C---:B------:R-:W-:Y:S02]  /*7d00*/  ISETP.LT.OR P1, PT, R3.reuse, 0x39, !P2 ;  /* 0x000000390300780c */ /* 0x040fe40005721670 */
[----:B------:R-:W-:Y:S01]  /*7d10*/  ISETP.LT.OR P2, PT, R3, 0x3a, !P2 ;  /* 0x0000003a0300780c */ /* 0x000fe20005741670 */
[----:B------:R-:W-:-:S04]  /*7d20*/  @!P0 IMAD.X R5, R8, 0x1, R123, P5 ;  /* 0x0000000108058824 */ /* 0x000fc800028e067b */
[----:B------:R-:W-:Y:S01]  /*7d30*/  @!P3 IMAD R3, R52, R22, RZ ;  /* 0x000000163403b224 */ /* 0x000fe200078e02ff */
[----:B------:R2:W-:Y:S01]  /*7d40*/  @!P0 STG.E.U8 desc[UR38][R4.64], R51 ;  /* 0x0000003304008986 */ /* 0x0005e2000c101126 */
[C---:B------:R-:W-:Y:S01]  /*7d50*/  @!P3 IADD3 R8, P0, R162.reuse, R126, RZ ;  /* 0x0000007ea208b210 */ /* 0x040fe20007f1e0ff */
[----:B------:R-:W-:Y:S01]  /*7d60*/  @!P4 IMAD R53, R53, R22, RZ ;  /* 0x000000163535c224 */ /* 0x000fe200078e02ff */
[----:B0-----:R-:W-:Y:S02]  /*7d70*/  @!P4 IADD3 R10, P5, R162, R126, RZ ;  /* 0x0000007ea20ac210 */ /* 0x001fe40007fbe0ff */
[-C--:B------:R-:W-:Y:S02]  /*7d80*/  @!P1 IMAD R13, R54, R22.reuse, RZ ;  /* 0x00000016360d9224 */ /* 0x080fe400078e02ff */
[C-C-:B------:R-:W-:Y:S02]  /*7d90*/  @!P3 IMAD.X R9, R163.reuse, 0x1, R123.reuse, P0 ;  /* 0x00000001a309b824 */ /* 0x140fe400000e067b */
[----:B------:R-:W-:Y:S01]  /*7da0*/  @!P4 IMAD.X R11, R163, 0x1, R123, P5 ;  /* 0x00000001a30bc824 */ /* 0x000fe200028e067b */
[----:B------:R-:W-:Y:S01]  /*7db0*/  @!P1 IADD3 R15, P0, P5, R125, 0x38, R162 ;  /* 0x000000387d0f9810 */ /* 0x000fe20007d1e0a2 */
[----:B------:R-:W-:Y:S01]  /*7dc0*/  @!P2 IMAD R55, R55, R22, RZ ;  /* 0x000000163737a224 */ /* 0x000fe200078e02ff */
[----:B------:R0:W-:Y:S02]  /*7dd0*/  @!P3 STG.E.U8 desc[UR38][R8.64+0x38], R3 ;  /* 0x000038030800b986 */ /* 0x0001e4000c101126 */
[----:B------:R-:W-:-:S02]  /*7de0*/  @!P1 IADD3.X R12, R122, RZ, R163, P0, P5 ;  /* 0x000000ff7a0c9210 */ /* 0x000fc400007ea4a3 */
[----:B-1----:R-:W-:Y:S01]  /*7df0*/  @!P2 IADD3 R7, P0, P5, R125, 0x39, R162 ;  /* 0x000000397d07a810 */ /* 0x002fe20007d1e0a2 */
[----:B------:R0:W-:Y:S03]  /*7e00*/  @!P4 STG.E.U8 desc[UR38][R10.64+0x39], R53 ;  /* 0x000039350a00c986 */ /* 0x0001e6000c101126 */
[----:B------:R-:W-:Y:S02]  /*7e10*/  @!P2 IADD3.X R162, R122, RZ, R163, P0, P5 ;  /* 0x000000ff7aa2a210 */ /* 0x000fe400007ea4a3 */
[-C--:B--2---:R-:W-:Y:S02]  /*7e20*/  @!P1 IADD3 R4, P0, R15, R126.reuse, RZ ;  /* 0x0000007e0f049210 */ /* 0x084fe40007f1e0ff */
[----:B------:R-:W-:-:S03]  /*7e30*/  @!P2 IADD3 R6, P5, R7, R126, RZ ;  /* 0x0000007e0706a210 */ /* 0x000fc60007fbe0ff */
[--C-:B------:R-:W-:Y:S02]  /*7e40*/  @!P1 IMAD.X R5, R12, 0x1, R123.reuse, P0 ;  /* 0x000000010c059824 */ /* 0x100fe400000e067b */
[----:B------:R-:W-:-:S03]  /*7e50*/  @!P2 IMAD.X R7, R162, 0x1, R123, P5 ;  /* 0x00000001a207a824 */ /* 0x000fc600028e067b */
[----:B------:R0:W-:Y:S04]  /*7e60*/  @!P1 STG.E.U8 desc[UR38][R4.64], R13 ;  /* 0x0000000d04009986 */ /* 0x0001e8000c101126 */
[----:B------:R0:W-:Y:S02]  /*7e70*/  @!P2 STG.E.U8 desc[UR38][R6.64], R55 ;  /* 0x000000370600a986 */ /* 0x0001e4000c101126 */
.L_x_101:
[----:B------:R-:W-:Y:S05]  /*7e80*/  BSYNC B0 ;  /* 0x0000000000007941 */ /* 0x000fea0003800000 */
.L_x_29:
[----:B------:R-:W-:Y:S01]  /*7e90*/  IADD3 R16, P0, R16, UR36, RZ ;  /* 0x0000002410107c10 */ /* 0x000fe2000ff1e0ff */
[----:B------:R-:W-:Y:S01]  /*7ea0*/  ULDC.64 UR4, c[0x0][0x650] ;  /* 0x0001940000047ab9 */ /* 0x000fe20000000a00 */
[----:B0-----:R-:W-:Y:S01]  /*7eb0*/  PRMT R3, RZ, 0x7610, R3 ;  /* 0x00007610ff037816 */ /* 0x001fe20000000003 */
[----:B------:R-:W-:Y:S01]  /*7ec0*/  IMAD.MOV.U32 R133, RZ, RZ, -0x1 ;  /* 0xffffffffff857424 */ /* 0x000fe200078e00ff */
[----:B------:R-:W-:Y:S01]  /*7ed0*/  IADD3.X R17, R17, UR42, RZ, P0, !PT ;  /* 0x0000002a11117c10 */ /* 0x000fe200087fe4ff */
[----:B------:R-:W-:Y:S01]  /*7ee0*/  IMAD.MOV.U32 R132, RZ, RZ, -0x1 ;  /* 0xffffffffff847424 */ /* 0x000fe200078e00ff */
[----:B------:R-:W-:-:S04]  /*7ef0*/  ISETP.GE.U32.AND P0, PT, R16, UR4, PT ;  /* 0x0000000410007c0c */ /* 0x000fc8000bf06070 */
[----:B------:R-:W-:-:S13]  /*7f00*/  ISETP.GE.U32.AND.EX P0, PT, R17, UR5, PT, P0 ;  /* 0x0000000511007c0c */ /* 0x000fda000bf06100 */
[----:B------:R-:W-:Y:S05]  /*7f10*/  @P0 BRA `(.L_x_102) ;  /* 0x0000000400580947 */ /* 0x000fea0003800000 */
[----:B------:R-:W0:Y:S01]  /*7f20*/  LDC.64 R10, c[0x0][0x628] ;  /* 0x00018a00ff0a7b82 */ /* 0x000e220000000a00 */
[----:B------:R-:W2:Y:S01]  /*7f30*/  S2R R12, SR_CTAID.X ;  /* 0x00000000000c7919 */ /* 0x000ea20000002500 */
[----:B------:R-:W-:Y:S02]  /*7f40*/  IMAD.MOV.U32 R8, RZ, RZ, R16 ;  /* 0x000000ffff087224 */ /* 0x000fe400078e0010 */
[----:B------:R-:W-:Y:S01]  /*7f50*/  IMAD.MOV.U32 R9, RZ, RZ, R17 ;  /* 0x000000ffff097224 */ /* 0x000fe200078e0011 */
[----:B------:R-:W4:Y:S03]  /*7f60*/  S2R R20, SR_CTAID.Y ;  /* 0x0000000000147919 */ /* 0x000f260000002600 */
[----:B------:R-:W1:Y:S08]  /*7f70*/  LDC R0, c[0x0][0x630] ;  /* 0x00018c00ff007b82 */ /* 0x000e700000000800 */
[----:B------:R-:W1:Y:S01]  /*7f80*/  LDC.64 R14, c[0x0][0x620] ;  /* 0x00018800ff0e7b82 */ /* 0x000e620000000a00 */
[----:B0-----:R-:W-:-:S04]  /*7f90*/  ISETP.NE.U32.AND P0, PT, R10, RZ, PT ;  /* 0x000000ff0a00720c */ /* 0x001fc80003f05070 */
[----:B------:R-:W-:-:S13]  /*7fa0*/  ISETP.NE.AND.EX P0, PT, R11, RZ, PT, P0 ;  /* 0x000000ff0b00720c */ /* 0x000fda0003f05300 */
[----:B-12-4-:R-:W-:Y:S05]  /*7fb0*/  @!P0 BRA `(.L_x_103) ;  /* 0x0000000000288947 */ /* 0x016fea0003800000 */
[----:B------:R-:W0:Y:S02]  /*7fc0*/  LDC R3, c[0x0][0x634] ;  /* 0x00018d00ff037b82 */ /* 0x000e240000000800 */
[----:B0-----:R-:W-:-:S05]  /*7fd0*/  IADD3 R3, P0, R16, R3, RZ ;  /* 0x0000000310037210 */ /* 0x001fca0007f1e0ff */
[----:B------:R-:W-:-:S04]  /*7fe0*/  IMAD.X R13, RZ, RZ, R17, P0 ;  /* 0x000000ffff0d7224 */ /* 0x000fc800000e0611 */
[----:B---3--:R-:W-:-:S04]  /*7ff0*/  IMAD.WIDE.U32 R4, R13, R10, RZ ;  /* 0x0000000a0d047225 */ /* 0x008fc800078e00ff */
[----:B------:R-:W-:-:S04]  /*8000*/  IMAD.WIDE.U32 R6, P0, R3, R11, R4 ;  /* 0x0000000b03067225 */ /* 0x000fc80007800004 */
[----:B------:R-:W-:-:S04]  /*8010*/  IMAD.WIDE.U32 R4, R3, R10, RZ ;  /* 0x0000000a03047225 */ /* 0x000fc800078e00ff */
[----:B------:R-:W-:Y:S01]  /*8020*/  IMAD.X R9, RZ, RZ, RZ, P0 ;  /* 0x000000ffff097224 */ /* 0x000fe200000e06ff */
[----:B------:R-:W-:Y:S01]  /*8030*/  IADD3 RZ, P0, R5, R6, RZ ;  /* 0x0000000605ff7210 */ /* 0x000fe20007f1e0ff */
[----:B------:R-:W-:-:S04]  /*8040*/  IMAD.MOV.U32 R8, RZ, RZ, R7 ;  /* 0x000000ffff087224 */ /* 0x000fc800078e0007 */
[----:B------:R-:W-:-:S08]  /*8050*/  IMAD.WIDE.U32.X R8, R13, R11, R8, P0 ;  /* 0x0000000b0d087225 */ /* 0x000fd000000e0408 */
.L_x_103:
[-CC-:B------:R-:W-:Y:S01]  /*8060*/  SHF.R.U64 R132, R8, R0.reuse, R9.reuse ;  /* 0x0000000008847219 */ /* 0x180fe20000001209 */
[----:B------:R-:W0:Y:S01]  /*8070*/  LDC.64 R28, c[0x0][0x640] ;  /* 0x00019000ff1c7b82 */ /* 0x000e220000000a00 */
[----:B------:R-:W-:Y:S01]  /*8080*/  SHF.R.U32.HI R0, RZ, R0, R9 ;  /* 0x00000000ff007219 */ /* 0x000fe20000011609 */
[----:B------:R-:W-:Y:S01]  /*8090*/  ULDC UR4, c[0x0][0x150] ;  /* 0x0000540000047ab9 */ /* 0x000fe20000000800 */
[----:B------:R-:W-:Y:S01]  /*80a0*/  IADD3 R3, P0, RZ, -R132, RZ ;  /* 0x80000084ff037210 */ /* 0x000fe20007f1e0ff */
[----:B------:R-:W-:Y:S01]  /*80b0*/  IMAD.MOV.U32 R9, RZ, RZ, 0x1 ;  /* 0x00000001ff097424 */ /* 0x000fe200078e00ff */
[----:B------:R-:W-:-:S03]  /*80c0*/  I2FP.F32.U32 R8, R12 ;  /* 0x0000000c00087245 */ /* 0x000fc60000201000 */
[----:B------:R-:W1:Y:S01]  /*80d0*/  LDC R6, c[0x0][0x618] ;  /* 0x00018600ff067b82 */ /* 0x000e620000000800 */
[----:B------:R-:W-:Y:S02]  /*80e0*/  IMAD.X R7, RZ, RZ, ~R0, P0 ;  /* 0x000000ffff077224 */ /* 0x000fe400000e0e00 */
[----:B------:R-:W-:Y:S01]  /*80f0*/  FMUL R8, R8, UR4 ;  /* 0x0000000408087c20 */ /* 0x000fe20008400000 */
[----:B---3--:R-:W-:Y:S01]  /*8100*/  IMAD.WIDE.U32 R4, R3, R14, R16 ;  /* 0x0000000e03047225 */ /* 0x008fe200078e0010 */
[----:B------:R-:W-:-:S03]  /*8110*/  ULDC UR4, c[0x0][0x154] ;  /* 0x0000550000047ab9 */ /* 0x000fc60000000800 */
[----:B------:R-:W-:Y:S01]  /*8120*/  IMAD R0, R7, R14, RZ ;  /* 0x0000000e07007224 */ /* 0x000fe200078e02ff */
[----:B------:R-:W2:Y:S01]  /*8130*/  LDC R24, c[0x0][0x608] ;  /* 0x00018200ff187b82 */ /* 0x000ea20000000800 */
[----:B------:R-:W3:Y:S02]  /*8140*/  F2I.U32.TRUNC.NTZ R8, R8 ;  /* 0x0000000800087305 */ /* 0x000ee4000020f000 */
[----:B------:R-:W-:Y:S01]  /*8150*/  IMAD R3, R3, R15, R0 ;  /* 0x0000000f03037224 */ /* 0x000fe200078e0200 */
[----:B------:R-:W-:-:S03]  /*8160*/  I2FP.F32.U32 R0, R20 ;  /* 0x0000001400007245 */ /* 0x000fc60000201000 */
[----:B------:R-:W-:Y:S01]  /*8170*/  IMAD.IADD R3, R5, 0x1, R3 ;  /* 0x0000000105037824 */ /* 0x000fe200078e0203 */
[----:B------:R-:W4:Y:S01]  /*8180*/  LDC R26, c[0x0][0x658] ;  /* 0x00019600ff1a7b82 */ /* 0x000f220000000800 */
[----:B0-----:R-:W-:-:S04]  /*8190*/  ISETP.NE.U32.AND P0, PT, R28, RZ, PT ;  /* 0x000000ff1c00720c */ /* 0x001fc80003f05070 */
[----:B------:R-:W-:-:S03]  /*81a0*/  ISETP.NE.AND.EX P0, PT, R29, RZ, PT, P0 ;  /* 0x000000ff1d00720c */ /* 0x000fc60003f05300 */
[----:B------:R-:W0:Y:S01]  /*81b0*/  LDC R7, c[0x0][0x144] ;  /* 0x00005100ff077b82 */ /* 0x000e220000000800 */
[-CC-:B-1----:R-:W-:Y:S01]  /*81c0*/  SHF.R.U64 R10, R4, R6.reuse, R3.reuse ;  /* 0x00000006040a7219 */ /* 0x182fe20000001203 */
[----:B---3--:R-:W-:Y:S01]  /*81d0*/  IMAD.MOV R8, RZ, RZ, -R8 ;  /* 0x000000ffff087224 */ /* 0x008fe200078e0a08 */
[----:B------:R-:W-:Y:S01]  /*81e0*/  SHF.R.U32.HI R3, RZ, R6, R3 ;  /* 0x00000006ff037219 */ /* 0x000fe20000011603 */
[----:B------:R-:W-:-:S04]  /*81f0*/  FMUL R6, R0, UR4 ;  /* 0x0000000400067c20 */ /* 0x000fc80008400000 */
[----:B------:R-:W1:Y:S01]  /*8200*/  LDC R15, c[0x0][0x148] ;  /* 0x00005200ff0f7b82 */ /* 0x000e620000000800 */
[----:B------:R3:W0:Y:S01]  /*8210*/  F2I.U32.TRUNC.NTZ R14, R6 ;  /* 0x00000006000e7305 */ /* 0x000622000020f000 */
[-CC-:B--2---:R-:W-:Y:S02]  /*8220*/  SHF.R.U64 R0, R10, R24.reuse, R3.reuse ;  /* 0x000000180a007219 */ /* 0x184fe40000001203 */
[----:B------:R-:W-:-:S04]  /*8230*/  SHF.R.U32.HI R3, RZ, R24, R3 ;  /* 0x00000018ff037219 */ /* 0x000fc80000011603 */
[----:B------:R-:W2:Y:S01]  /*8240*/  LDC R21, c[0x0][0x600] ;  /* 0x00018000ff157b82 */ /* 0x000ea20000000800 */
[-CC-:B----4-:R-:W-:Y:S02]  /*8250*/  SHF.R.U64 R13, R0, R26.reuse, R3.reuse ;  /* 0x0000001a000d7219 */ /* 0x190fe40000001203 */
[-C--:B------:R-:W-:Y:S02]  /*8260*/  SHF.R.U32.HI R5, RZ, R26.reuse, R3 ;  /* 0x0000001aff057219 */ /* 0x080fe40000011603 */
[----:B------:R-:W-:Y:S01]  /*8270*/  SHF.L.U32 R26, R9, R26, RZ ;  /* 0x0000001a091a7219 */ /* 0x000fe200000006ff */
[----:B------:R-:W-:Y:S02]  /*8280*/  IMAD.MOV.U32 R4, RZ, RZ, R13 ;  /* 0x000000ffff047224 */ /* 0x000fe400078e000d */
[----:B------:R-:W4:Y:S01]  /*8290*/  LDC R27, c[0x0][0x648] ;  /* 0x00019200ff1b7b82 */ /* 0x000f220000000800 */
[----:B0-----:R-:W-:-:S07]  /*82a0*/  IMAD R25, R7, R8, R12 ;  /* 0x0000000807197224 */ /* 0x001fce00078e020c */
[----:B------:R-:W0:Y:S08]  /*82b0*/  LDC R30, c[0x0][0x638] ;  /* 0x00018e00ff1e7b82 */ /* 0x000e300000000800 */
[----:B------:R-:W0:Y:S01]  /*82c0*/  LDC R31, c[0x0][0x610] ;  /* 0x00018400ff1f7b82 */ /* 0x000e220000000800 */
[----:B-123--:R-:W-:Y:S05]  /*82d0*/  @!P0 BRA `(.L_x_104) ;  /* 0x0000000000288947 */ /* 0x00efea0003800000 */
        /* <DEDUP_REMOVED lines=10> */
.L_x_104:
[----:B------:R-:W-:Y:S01]  /*8380*/  ISETP.NE.AND P0, PT, R2, 0x1, PT ;  /* 0x000000010200780c */ /* 0x000fe20003f05270 */
[----:B------:R-:W-:Y:S01]  /*8390*/  IMAD.MOV R14, RZ, RZ, -R14 ;  /* 0x000000ffff0e7224 */ /* 0x000fe200078e0a0e */
[----:B----4-:R-:W-:Y:S01]  /*83a0*/  SHF.R.U64 R3, R4, R27, R5 ;  /* 0x0000001b04037219 */ /* 0x010fe20000001205 */
[----:B------:R-:W-:Y:S01]  /*83b0*/  VIADD R5, R21, 0xffffffff ;  /* 0xffffffff15057836 */ /* 0x000fe20000000000 */
[----:B------:R-:W-:-:S03]  /*83c0*/  LOP3.LUT R0, R0, R129, RZ, 0xc0, !PT ;  /* 0x0000008100007212 */ /* 0x000fc600078ec0ff */
[----:B------:R-:W-:Y:S01]  /*83d0*/  IMAD.MOV R4, RZ, RZ, -R3 ;  /* 0x000000ffff047224 */ /* 0x000fe200078e0a03 */
[----:B------:R-:W-:Y:S01]  /*83e0*/  LOP3.LUT R10, R10, R5, RZ, 0xc0, !PT ;  /* 0x000000050a0a7212 */ /* 0x000fe200078ec0ff */
[----:B------:R-:W-:Y:S02]  /*83f0*/  IMAD R0, R26, R3, R0 ;  /* 0x000000031a007224 */ /* 0x000fe400078e0200 */
[----:B0-----:R-:W-:Y:S02]  /*8400*/  IMAD R3, R4, R30, R13 ;  /* 0x0000001e04037224 */ /* 0x001fe400078e020d */
[----:B------:R-:W-:Y:S02]  /*8410*/  @P0 IMAD R25, R15, R14, R20 ;  /* 0x0000000e0f190224 */ /* 0x000fe400078e0214 */
[----:B------:R-:W-:Y:S02]  /*8420*/  IMAD R5, R3, R21, R10 ;  /* 0x0000001503057224 */ /* 0x000fe400078e020a */
[----:B------:R-:W-:-:S02]  /*8430*/  IMAD R0, R0, R31, R25 ;  /* 0x0000001f00007224 */ /* 0x000fc400078e0219 */
[----:B------:R-:W-:-:S03]  /*8440*/  IMAD.MOV.U32 R4, RZ, RZ, 0x1 ;  /* 0x00000001ff047424 */ /* 0x000fc600078e00ff */
[----:B------:R-:W-:Y:S02]  /*8450*/  SEL R133, R5, R0, !P0 ;  /* 0x0000000005857207 */ /* 0x000fe40004000000 */
[----:B------:R-:W-:Y:S02]  /*8460*/  PRMT R3, R4, 0x7610, R3 ;  /* 0x0000761004037816 */ /* 0x000fe40000000003 */
[----:B------:R-:W-:-:S07]  /*8470*/  SEL R0, R0, R5, !P0 ;  /* 0x0000000500007207 */ /* 0x000fce0004000000 */
.L_x_102:
[----:B------:R-:W-:Y:S01]  /*8480*/  LOP3.LUT P0, RZ, R3, 0xff, RZ, 0xc0, !PT ;  /* 0x000000ff03ff7812 */ /* 0x000fe2000780c0ff */
[----:B------:R-:W-:-:S12]  /*8490*/  IMAD.MOV.U32 R135, RZ, RZ, R0 ;  /* 0x000000ffff877224 */ /* 0x000fd800078e0000 */
[----:B------:R-:W-:Y:S05]  /*84a0*/  @P0 BRA `(.L_x_105) ;  /* 0xffffff8c00b00947 */ /* 0x000fea000383ffff */
[----:B------:R-:W-:Y:S05]  /*84b0*/  EXIT ;  /* 0x000000000000794d */ /* 0x000fea0003800000 */
.L_x_4:
        /* <DEDUP_REMOVED lines=26> */
.L_x_107:
[--C-:B------:R-:W-:Y:S01]  /*8660*/  SHF.R.U64 R14, R12, R20, R13.reuse ;  /* 0x000000140c0e7219 */ /* 0x100fe2000000120d */
[----:B------:R-:W0:Y:S01]  /*8670*/  LDC R24, c[0x0][0x618] ;  /* 0x00018600ff187b82 */ /* 0x000e220000000800 */
[----:B------:R-:W-:Y:S01]  /*8680*/  I2FP.F32.U32 R8, R6 ;  /* 0x0000000600087245 */ /* 0x000fe20000201000 */
[----:B------:R-:W-:Y:S01]  /*8690*/  ULDC UR4, c[0x0][0x150] ;  /* 0x0000540000047ab9 */ /* 0x000fe20000000800 */
[----:B------:R-:W-:Y:S02]  /*86a0*/  SHF.R.U32.HI R7, RZ, R20, R13 ;  /* 0x00000014ff077219 */ /* 0x000fe4000001160d */
[----:B------:R-:W-:Y:S01]  /*86b0*/  IADD3 R11, P0, RZ, -R14, RZ ;  /* 0x8000000eff0b7210 */ /* 0x000fe20007f1e0ff */
[----:B------:R-:W-:Y:S01]  /*86c0*/  FMUL R13, R8, UR4 ;  /* 0x00000004080d7c20 */ /* 0x000fe20008400000 */
[----:B------:R-:W-:Y:S01]  /*86d0*/  ULDC UR4, c[0x0][0x154] ;  /* 0x0000550000047ab9 */ /* 0x000fe20000000800 */
[----:B------:R-:W1:Y:S02]  /*86e0*/  LDC.64 R26, c[0x0][0x640] ;  /* 0x00019000ff1a7b82 */ /* 0x000e640000000a00 */
[----:B------:R-:W-:-:S02]  /*86f0*/  IMAD.X R7, RZ, RZ, ~R7, P0 ;  /* 0x000000ffff077224 */ /* 0x000fc400000e0e07 */
[----:B------:R-:W2:Y:S01]  /*8700*/  F2I.U32.TRUNC.NTZ R13, R13 ;  /* 0x0000000d000d7305 */ /* 0x000ea2000020f000 */
[----:B------:R-:W-:-:S03]  /*8710*/  IMAD.WIDE.U32 R8, R11, R22, R16 ;  /* 0x000000160b087225 */ /* 0x000fc600078e0010 */
[----:B------:R-:W3:Y:S01]  /*8720*/  LDC R15, c[0x0][0x144] ;  /* 0x00005100ff0f7b82 */ /* 0x000ee20000000800 */
[----:B------:R-:W-:-:S04]  /*8730*/  IMAD R10, R7, R22, RZ ;  /* 0x00000016070a7224 */ /* 0x000fc800078e02ff */
[----:B------:R-:W-:Y:S02]  /*8740*/  IMAD R7, R11, R23, R10 ;  /* 0x000000170b077224 */ /* 0x000fe400078e020a */
[----:B------:R-:W-:Y:S01]  /*8750*/  IMAD.MOV.U32 R10, RZ, RZ, -0x1 ;  /* 0xffffffffff0a7424 */ /* 0x000fe200078e00ff */
[----:B------:R-:W4:Y:S01]  /*8760*/  LDC R20, c[0x0][0x608] ;  /* 0x00018200ff147b82 */ /* 0x000f220000000800 */
[----:B------:R-:W-:Y:S01]  /*8770*/  IMAD.IADD R7, R9, 0x1, R7 ;  /* 0x0000000109077824 */ /* 0x000fe200078e0207 */
[----:B------:R-:W-:-:S04]  /*8780*/  I2FP.F32.U32 R9, R3 ;  /* 0x0000000300097245 */ /* 0x000fc80000201000 */
[-C--:B0-----:R-:W-:Y:S01]  /*8790*/  SHF.R.U64 R12, R8, R24.reuse, R7 ;  /* 0x00000018080c7219 */ /* 0x081fe20000001207 */
[----:B--2---:R-:W-:Y:S01]  /*87a0*/  IMAD.MOV R8, RZ, RZ, -R13 ;  /* 0x000000ffff087224 */ /* 0x004fe200078e0a0d */
[----:B------:R-:W0:Y:S01]  /*87b0*/  LDC R11, c[0x0][0x658] ;  /* 0x00019600ff0b7b82 */ /* 0x000e220000000800 */
[----:B-1----:R-:W-:Y:S01]  /*87c0*/  ISETP.NE.U32.AND P0, PT, R26, RZ, PT ;  /* 0x000000ff1a00720c */ /* 0x002fe20003f05070 */
[----:B------:R-:W-:Y:S01]  /*87d0*/  FMUL R9, R9, UR4 ;  /* 0x0000000409097c20 */ /* 0x000fe20008400000 */
[----:B------:R-:W-:Y:S02]  /*87e0*/  SHF.R.U32.HI R7, RZ, R24, R7 ;  /* 0x00000018ff077219 */ /* 0x000fe40000011607 */
[----:B------:R-:W-:-:S03]  /*87f0*/  ISETP.NE.AND.EX P0, PT, R27, RZ, PT, P0 ;  /* 0x000000ff1b00720c */ /* 0x000fc60003f05300 */
[----:B------:R-:W1:Y:S01]  /*8800*/  LDC R22, c[0x0][0x148] ;  /* 0x00005200ff167b82 */ /* 0x000e620000000800 */
[----:B---3--:R-:W-:Y:S02]  /*8810*/  IMAD R23, R15, R8, R6 ;  /* 0x000000080f177224 */ /* 0x008fe400078e0206 */
[----:B------:R-:W-:-:S05]  /*8820*/  IMAD.MOV.U32 R8, RZ, RZ, 0x1 ;  /* 0x00000001ff087424 */ /* 0x000fca00078e00ff */
[----:B------:R-:W2:Y:S01]  /*8830*/  LDC R21, c[0x0][0x600] ;  /* 0x00018000ff157b82 */ /* 0x000ea20000000800 */
[-CC-:B----4-:R-:W-:Y:S02]  /*8840*/  SHF.R.U64 R15, R12, R20.reuse, R7.reuse ;  /* 0x000000140c0f7219 */ /* 0x190fe40000001207 */
[----:B------:R-:W-:Y:S02]  /*8850*/  SHF.R.U32.HI R6, RZ, R20, R7 ;  /* 0x00000014ff067219 */ /* 0x000fe40000011607 */
[----:B------:R3:W4:Y:S03]  /*8860*/  F2I.U32.TRUNC.NTZ R20, R9 ;  /* 0x0000000900147305 */ /* 0x000726000020f000 */
[----:B------:R-:W1:Y:S01]  /*8870*/  LDC R25, c[0x0][0x648] ;  /* 0x00019200ff197b82 */ /* 0x000e620000000800 */
[-C--:B0-----:R-:W-:Y:S02]  /*8880*/  SHF.R.U64 R19, R15, R11.reuse, R6 ;  /* 0x0000000b0f137219 */ /* 0x081fe40000001206 */
[----:B------:R-:W-:-:S02]  /*8890*/  SHF.L.U32 R10, R10, R11, RZ ;  /* 0x0000000b0a0a7219 */ /* 0x000fc400000006ff */
[-C--:B------:R-:W-:Y:S01]  /*88a0*/  SHF.R.U32.HI R7, RZ, R11.reuse, R6 ;  /* 0x0000000bff077219 */ /* 0x080fe20000011606 */
[----:B------:R-:W-:Y:S01]  /*88b0*/  IMAD.MOV.U32 R6, RZ, RZ, R19 ;  /* 0x000000ffff067224 */ /* 0x000fe200078e0013 */
[----:B------:R-:W-:Y:S01]  /*88c0*/  SHF.L.U32 R24, R8, R11, RZ ;  /* 0x0000000b08187219 */ /* 0x000fe200000006ff */
[----:B------:R-:W0:Y:S01]  /*88d0*/  LDC R28, c[0x0][0x638] ;  /* 0x00018e00ff1c7b82 */ /* 0x000e220000000800 */
[----:B------:R-:W-:-:S07]  /*88e0*/  LOP3.LUT R30, RZ, R10, RZ, 0x33, !PT ;  /* 0x0000000aff1e7212 */ /* 0x000fce00078e33ff */
[----:B------:R-:W0:Y:S01]  /*88f0*/  LDC R29, c[0x0][0x610] ;  /* 0x00018400ff1d7b82 */ /* 0x000e220000000800 */
[----:B---34-:R-:W-:Y:S05]  /*8900*/  @!P0 BRA `(.L_x_108) ;  /* 0x0000000000288947 */ /* 0x018fea0003800000 */
[----:B------:R-:W3:Y:S02]  /*8910*/  LDC R6, c[0x0][0x64c] ;  /* 0x00019300ff067b82 */ /* 0x000ee40000000800 */
[----:B---3--:R-:W-:-:S05]  /*8920*/  IADD3 R11, P0, R19, R6, RZ ;  /* 0x00000006130b7210 */ /* 0x008fca0007f1e0ff */
        /* <DEDUP_REMOVED lines=8> */
.L_x_108:
[----:B------:R-:W-:Y:S01]  /*89b0*/  ISETP.NE.AND P0, PT, R2, 0x1, PT ;  /* 0x000000010200780c */ /* 0x000fe20003f05270 */
[----:B--2---:R-:W-:Y:S01]  /*89c0*/  VIADD R9, R21, 0xffffffff ;  /* 0xffffffff15097836 */ /* 0x004fe20000000000 */
[----:B-1----:R-:W-:Y:S01]  /*89d0*/  SHF.R.U64 R7, R6, R25, R7 ;  /* 0x0000001906077219 */ /* 0x002fe20000001207 */
[----:B------:R-:W-:Y:S01]  /*89e0*/  IMAD.MOV R20, RZ, RZ, -R20 ;  /* 0x000000ffff147224 */ /* 0x000fe200078e0a14 */
[----:B------:R-:W-:Y:S02]  /*89f0*/  LOP3.LUT R6, R15, R30, RZ, 0xc0, !PT ;  /* 0x0000001e0f067212 */ /* 0x000fe400078ec0ff */
[----:B------:R-:W-:Y:S01]  /*8a00*/  LOP3.LUT R12, R12, R9, RZ, 0xc0, !PT ;  /* 0x000000090c0c7212 */ /* 0x000fe200078ec0ff */
[----:B------:R-:W-:Y:S02]  /*8a10*/  IMAD.MOV R8, RZ, RZ, -R7 ;  /* 0x000000ffff087224 */ /* 0x000fe400078e0a07 */
[----:B------:R-:W-:Y:S02]  /*8a20*/  IMAD R6, R24, R7, R6 ;  /* 0x0000000718067224 */ /* 0x000fe400078e0206 */
[----:B------:R-:W-:-:S02]  /*8a30*/  IMAD.MOV.U32 R9, RZ, RZ, 0x1 ;  /* 0x00000001ff097424 */ /* 0x000fc400078e00ff */
[----:B------:R-:W-:Y:S02]  /*8a40*/  @P0 IMAD R23, R22, R20, R3 ;  /* 0x0000001416170224 */ /* 0x000fe400078e0203 */
[----:B0-----:R-:W-:Y:S02]  /*8a50*/  IMAD R3, R8, R28, R19 ;  /* 0x0000001c08037224 */ /* 0x001fe400078e0213 */
[----:B------:R-:W-:Y:S02]  /*8a60*/  IMAD R13, R6, R29, R23 ;  /* 0x0000001d060d7224 */ /* 0x000fe400078e0217 */
[----:B------:R-:W-:Y:S02]  /*8a70*/  IMAD R6, R3, R21, R12 ;  /* 0x0000001503067224 */ /* 0x000fe400078e020c */
[----:B------:R-:W-:-:S03]  /*8a80*/  IMAD.MOV.U32 R8, RZ, RZ, R14 ;  /* 0x000000ffff087224 */ /* 0x000fc600078e000e */
[----:B------:R-:W-:Y:S02]  /*8a90*/  SEL R20, R6, R13, !P0 ;  /* 0x0000000d06147207 */ /* 0x000fe40004000000 */
[----:B------:R-:W-:-:S07]  /*8aa0*/  SEL R13, R13, R6, !P0 ;  /* 0x000000060d0d7207 */ /* 0x000fce0004000000 */
.L_x_106:
[----:B------:R-:W-:-:S08]  /*8ab0*/  NOP ;  /* 0x0000000000007918 */ /* 0x000fd00000000000 */
[----:B------:R-:W0:-:S00]  /*8ac0*/  USETMAXREG.DEALLOC.CTAPOOL 0x28 ;  /* 0x00000028000079c8 */ /* 0x000e0000080e0500 */
[----:B0-----:R-:W-:-:S13]  /*8ad0*/  ISETP.NE.AND P0, PT, R0, RZ, PT ;  /* 0x000000ff0000720c */ /* 0x001fda0003f05270 */
[----:B------:R-:W-:Y:S05]  /*8ae0*/  @P0 EXIT ;  /* 0x000000000000094d */ /* 0x000fea0003800000 */
[----:B------:R-:W-:Y:S01]  /*8af0*/  LOP3.LUT P0, RZ, R9, 0xff, RZ, 0xc0, !PT ;  /* 0x000000ff09ff7812 */ /* 0x000fe2000780c0ff */
[----:B------:R-:W-:Y:S02]  /*8b00*/  IMAD.MOV.U32 R0, RZ, RZ, 0x1 ;  /* 0x00000001ff007424 */ /* 0x000fe400078e00ff */
[----:B------:R-:W-:-:S10]  /*8b10*/  IMAD.MOV.U32 R3, RZ, RZ, RZ ;  /* 0x000000ffff037224 */ /* 0x000fd400078e00ff */
[----:B------:R-:W-:Y:S05]  /*8b20*/  @!P0 BRA `(.L_x_109) ;  /* 0x0000000c001c8947 */ /* 0x000fea0003800000 */
[----:B------:R-:W0:Y:S01]  /*8b30*/  LDC R0, c[0x0][0x28c] ;  /* 0x0000a300ff007b82 */ /* 0x000e220000000800 */
[----:B------:R-:W-:Y:S01]  /*8b40*/  LOP3.LUT P0, RZ, R4, 0x1f, RZ, 0xc0, !PT ;  /* 0x0000001f04ff7812 */ /* 0x000fe2000780c0ff */
[----:B------:R-:W-:Y:S01]  /*8b50*/  ULDC UR5, c[0x0][0x658] ;  /* 0x0001960000057ab9 */ /* 0x000fe20000000800 */
[----:B------:R-:W-:Y:S01]  /*8b60*/  UMOV UR6, 0xffffffff ;  /* 0xffffffff00067882 */ /* 0x000fe20000000000 */
[----:B------:R-:W-:Y:S01]  /*8b70*/  BSSY B0, `(.L_x_109) ;  /* 0x00000c2000007945 */ /* 0x000fe20003800000 */
[----:B------:R-:W-:Y:S01]  /*8b80*/  USHF.L.U32 UR6, UR6, UR5, URZ ;  /* 0x0000000506067299 */ /* 0x000fe2000800063f */
[C---:B------:R-:W-:Y:S01]  /*8b90*/  ISETP.NE.AND P2, PT, R5.reuse, RZ, PT ;  /* 0x000000ff0500720c */ /* 0x040fe20003f45270 */
[----:B------:R-:W-:Y:S01]  /*8ba0*/  IMAD.MOV.U32 R11, RZ, RZ, 0x1 ;  /* 0x00000001ff0b7424 */ /* 0x000fe200078e00ff */
[----:B------:R-:W-:Y:S01]  /*8bb0*/  ISETP.NE.OR P0, PT, R5, RZ, !P0 ;  /* 0x000000ff0500720c */ /* 0x000fe20004705670 */
[----:B------:R-:W-:Y:S01]  /*8bc0*/  ULDC UR4, c[0x0][0x600] ;  /* 0x0001800000047ab9 */ /* 0x000fe20000000800 */
[----:B------:R-:W-:Y:S01]  /*8bd0*/  LOP3.LUT R19, R18, 0x2, RZ, 0xfc, !PT ;  /* 0x0000000212137812 */ /* 0x000fe200078efcff */
[----:B------:R-:W-:Y:S01]  /*8be0*/  UMOV UR7, 0x1 ;  /* 0x0000000100077882 */ /* 0x000fe20000000000 */
[----:B------:R-:W-:-:S02]  /*8bf0*/  UIADD3 UR15, UR4, -0x1, URZ ;  /* 0xffffffff040f7890 */ /* 0x000fc4000fffe03f */
[----:B------:R-:W-:Y:S02]  /*8c00*/  USHF.L.U32 UR17, UR7, UR5, URZ ;  /* 0x0000000507117299 */ /* 0x000fe4000800063f */
[----:B------:R-:W-:Y:S01]  /*8c10*/  ULOP3.LUT UR16, URZ, UR6, URZ, 0x33, !UPT ;  /* 0x000000063f107292 */ /* 0x000fe2000f8e333f */
[----:B------:R-:W-:Y:S01]  /*8c20*/  ULDC.64 UR20, c[0x0][0x198] ;  /* 0x0000660000147ab9 */ /* 0x000fe20000000a00 */
[----:B0-----:R-:W-:-:S05]  /*8c30*/  VIADD R0, R0, 0x1f ;  /* 0x0000001f00007836 */ /* 0x001fca0000000000 */
[----:B------:R-:W-:-:S04]  /*8c40*/  SHF.R.S32.HI R3, RZ, 0x1f, R0 ;  /* 0x0000001fff037819 */ /* 0x000fc80000011400 */
[----:B------:R-:W-:Y:S01]  /*8c50*/  LEA.HI R3, R3, R0, RZ, 0x5 ;  /* 0x0000000003037211 */ /* 0x000fe200078f28ff */
[----:B------:R-:W-:-:S03]  /*8c60*/  IMAD.MOV.U32 R0, RZ, RZ, 0x1 ;  /* 0x00000001ff007424 */ /* 0x000fc600078e00ff */
[----:B------:R-:W-:Y:S01]  /*8c70*/  SHF.R.S32.HI R12, RZ, 0x5, R3 ;  /* 0x00000005ff0c7819 */ /* 0x000fe20000011403 */
[----:B------:R-:W-:-:S04]  /*8c80*/  IMAD.MOV.U32 R3, RZ, RZ, RZ ;  /* 0x000000ffff037224 */ /* 0x000fc800078e00ff */
[----:B------:R-:W-:-:S07]  /*8c90*/  VIADD R10, R12, 0x1 ;  /* 0x000000010c0a7836 */ /* 0x000fce0000000000 */
.L_x_121:
[----:B------:R-:W-:-:S03]  /*8ca0*/  UMOV UR4, 0xffffffff ;  /* 0xffffffff00047882 */ /* 0x000fc60000000000 */
[----:B------:R-:W-:Y:S05]  /*8cb0*/  BRA.DIV UR4, `(.L_x_110) ;  /* 0x0000001604547947 */ /* 0x000fea000b800000 */
[----:B------:R-:W-:-:S13]  /*8cc0*/  ELECT P6, URZ, PT ;  /* 0x00000000003f782f */ /* 0x000fda00038c0000 */
.L_x_144:
[----:B------:R-:W0:Y:S01]  /*8cd0*/  LDC R4, c[0x0][0x28c] ;  /* 0x0000a300ff047b82 */ /* 0x000e220000000800 */
[----:B------:R-:W-:Y:S01]  /*8ce0*/  BSSY B1, `(.L_x_111) ;  /* 0x0000037000017945 */ /* 0x000fe20003800000 */
[----:B0-----:R-:W-:-:S13]  /*8cf0*/  ISETP.LT.OR P6, PT, R4, 0x1, !P6 ;  /* 0x000000010400780c */ /* 0x001fda00077c1670 */
[----:B------:R-:W-:Y:S05]  /*8d00*/  @P6 BRA `(.L_x_112) ;  /* 0x0000000000d06947 */ /* 0x000fea0003800000 */
[----:B------:R-:W-:Y:S02]  /*8d10*/  IMAD.SHL.U32 R20, R20, 0x40, RZ ;  /* 0x0000004014147824 */ /* 0x000fe400078e00ff */
[----:B------:R-:W-:Y:S02]  /*8d20*/  IMAD R13, R13, 0x180, RZ ;  /* 0x000001800d0d7824 */ /* 0x000fe400078e02ff */
[----:B------:R-:W-:Y:S02]  /*8d30*/  IMAD.MOV.U32 R21, RZ, RZ, RZ ;  /* 0x000000ffff157224 */ /* 0x000fe400078e00ff */
[----:B------:R-:W-:Y:S02]  /*8d40*/  IMAD.MOV.U32 R4, RZ, RZ, R10 ;  /* 0x000000ffff047224 */ /* 0x000fe400078e000a */
[----:B------:R-:W-:Y:S02]  /*8d50*/  IMAD.MOV.U32 R5, RZ, RZ, R0 ;  /* 0x000000ffff057224 */ /* 0x000fe400078e0000 */
[----:B------:R-:W-:-:S07]  /*8d60*/  IMAD.MOV.U32 R6, RZ, RZ, R3 ;  /* 0x000000ffff067224 */ /* 0x000fce00078e0003 */
.L_x_116:
[----:B------:R-:W0:Y:S01]  /*8d70*/  S2R R14, SR_CgaCtaId ;  /* 0x00000000000e7919 */ /* 0x000e220000008800 */
[----:B------:R-:W-:Y:S01]  /*8d80*/  MOV R7, 0x400 ;  /* 0x0000040000077802 */ /* 0x000fe20000000f00 */
[----:B------:R-:W1:Y:S03]  /*8d90*/  @!P2 LDC R9, c[0x0][0x500] ;  /* 0x00014000ff09ab82 */ /* 0x000e660000000800 */
[----:B0-----:R-:W-:Y:S02]  /*8da0*/  LEA R15, R14, R7, 0x18 ;  /* 0x000000070e0f7211 */ /* 0x001fe400078ec0ff */
[----:B------:R-:W-:-:S03]  /*8db0*/  SHF.L.U32 R7, R5, 0x1f, RZ ;  /* 0x0000001f05077819 */ /* 0x000fc600000006ff */
[----:B------:R-:W-:-:S04]  /*8dc0*/  IMAD R14, R6, 0x8, R15 ;  /* 0x00000008060e7824 */ /* 0x000fc800078e020f */
[----:B------:R-:W0:Y:S02]  /*8dd0*/  SYNCS.PHASECHK.TRANS64.TRYWAIT P1, [R14+URZ+0x80], R7 ;  /* 0x000080070e0075a7 */ /* 0x000e24000802017f */
[----:B01----:R-:W-:Y:S05]  /*8de0*/  @!P1 BRA `(.L_x_113) ;  /* 0x0000001400289947 */ /* 0x003fea0003800000 */
.L_x_145:
[----:B0-----:R-:W-:Y:S01]  /*8df0*/  PRMT R7, R19, 0x9910, RZ ;  /* 0x0000991013077816 */ /* 0x001fe200000000ff */
[----:B------:R0:W-:Y:S03]  /*8e00*/  @!P2 SYNCS.ARRIVE.TRANS64 RZ, [R14+URZ], R9 ;  /* 0x000000090effa9a7 */ /* 0x0001e6000800003f */
[----:B------:R-:W-:-:S13]  /*8e10*/  ISETP.NE.AND P1, PT, R7, 0x2, PT ;  /* 0x000000020700780c */ /* 0x000fda0003f25270 */
[----:B0-----:R-:W-:Y:S05]  /*8e20*/  @P1 BRA `(.L_x_114) ;  /* 0x0000000000041947 */ /* 0x001fea0003800000 */
[----:B------:R-:W-:Y:S01]  /*8e30*/  BPT.TRAP 0x1 ;  /* 0x000000040000795c */ /* 0x000fe20000300000 */
.L_x_114:
[----:B------:R-:W-:Y:S05]  /*8e40*/  @P0 BRA `(.L_x_115) ;  /* 0x0000000000040947 */ /* 0x000fea0003800000 */
[----:B------:R-:W-:Y:S01]  /*8e50*/  BPT.TRAP 0x1 ;  /* 0x000000040000795c */ /* 0x000fe20000300000 */
.L_x_115:
[--C-:B------:R-:W-:Y:S01]  /*8e60*/  IMAD R7, R6, 0x3000, R15.reuse ;  /* 0x0000300006077824 */ /* 0x100fe200078e020f */
[----:B------:R-:W-:Y:S01]  /*8e70*/  R2UR UR9, R14 ;  /* 0x000000000e0972ca */ /* 0x000fe200000e0000 */
[----:B------:R-:W-:Y:S01]  /*8e80*/  IMAD R15, R6, 0x800, R15 ;  /* 0x00000800060f7824 */ /* 0x000fe200078e020f */
[----:B------:R-:W-:Y:S01]  /*8e90*/  UIADD3 UR4, UP0, UR20, 0xf0, URZ ;  /* 0x000000f014047890 */ /* 0x000fe2000ff1e03f */
[----:B------:R-:W-:Y:S01]  /*8ea0*/  VIADD R4, R4, 0xffffffff ;  /* 0xffffffff04047836 */ /* 0x000fe20000000000 */
[----:B------:R-:W-:Y:S01]  /*8eb0*/  R2UR UR5, R7 ;  /* 0x00000000070572ca */ /* 0x000fe200000e0000 */
[----:B------:R-:W-:Y:S01]  /*8ec0*/  UIADD3 UR22, UP1, UR20, 0x1f0, URZ ;  /* 0x000001f014167890 */ /* 0x000fe2000ff3e03f */
[----:B------:R-:W-:Y:S01]  /*8ed0*/  R2UR UR8, R15 ;  /* 0x000000000f0872ca */ /* 0x000fe200000e0000 */
[----:B------:R-:W-:Y:S01]  /*8ee0*/  VIADD R6, R6, 0x1 ;  /* 0x0000000106067836 */ /* 0x000fe20000000000 */
[----:B------:R-:W-:Y:S01]  /*8ef0*/  R2UR UR11, R13 ;  /* 0x000000000d0b72ca */ /* 0x000fe200000e0000 */
[----:B------:R-:W-:Y:S01]  /*8f00*/  UIADD3.X UR23, URZ, UR21, URZ, UP1, !UPT ;  /* 0x000000153f177290 */ /* 0x000fe20008ffe43f */
[C---:B------:R-:W-:Y:S01]  /*8f10*/  R2UR UR10, R21.reuse ;  /* 0x00000000150a72ca */ /* 0x040fe200000e0000 */
[----:B------:R-:W-:Y:S01]  /*8f20*/  UMOV UR6, 0x0 ;  /* 0x0000000000067882 */ /* 0x000fe20000000000 */
[----:B------:R-:W-:Y:S01]  /*8f30*/  R2UR UR12, R8 ;  /* 0x00000000080c72ca */ /* 0x000fe200000e0000 */
[----:B------:R-:W-:Y:S01]  /*8f40*/  UMOV UR7, 0x10000000 ;  /* 0x1000000000077882 */ /* 0x000fe20000000000 */
[----:B------:R-:W-:Y:S01]  /*8f50*/  R2UR UR18, R20 ;  /* 0x00000000141272ca */ /* 0x000fe200000e0000 */
[----:B------:R-:W-:Y:S01]  /*8f60*/  VIADD R21, R21, 0x20 ;  /* 0x0000002015157836 */ /* 0x000fe20000000000 */
[----:B------:R-:W-:Y:S01]  /*8f70*/  ISETP.GT.AND P3, PT, R4, 0x1, PT ;  /* 0x000000010400780c */ /* 0x000fe20003f64270 */
[----:B------:R-:W-:Y:S01]  /*8f80*/  UIADD3 UR13, UR5, 0x200, URZ ;  /* 0x00000200050d7890 */ /* 0x000fe2000fffe03f */
[----:B------:R-:W-:Y:S01]  /*8f90*/  ISETP.NE.AND P1, PT, R6, 0x10, PT ;  /* 0x000000100600780c */ /* 0x000fe20003f25270 */
[----:B------:R-:W-:-:S02]  /*8fa0*/  UIADD3.X UR5, URZ, UR21, URZ, UP0, !UPT ;  /* 0x000000153f057290 */ /* 0x000fc400087fe43f */
[----:B------:R-:W-:Y:S01]  /*8fb0*/  UIADD3 UR14, UR8, 0x30200, URZ ;  /* 0x00030200080e7890 */ /* 0x000fe2000fffe03f */
[----:B------:R-:W-:Y:S02]  /*8fc0*/  SEL R14, RZ, 0x1, P1 ;  /* 0x00000001ff0e7807 */ /* 0x000fe40000800000 */
[----:B------:R-:W-:Y:S01]  /*8fd0*/  UMOV UR8, UR13 ;  /* 0x0000000d00087c82 */ /* 0x000fe20008000000 */
[----:B------:R-:W-:Y:S02]  /*8fe0*/  SEL R6, R6, RZ, P1 ;  /* 0x000000ff06067207 */ /* 0x000fe40000800000 */
[----:B------:R-:W-:Y:S01]  /*8ff0*/  LOP3.LUT R5, R5, R14, RZ, 0x3c, !PT ;  /* 0x0000000e05057212 */ /* 0x000fe200078e3cff */
[----:B------:R0:W-:Y:S02]  /*9000*/  UTMALDG.3D [UR8], [UR4], desc[UR6] ;  /* 0x00000608040075b4 */ /* 0x0001e40008011000 */
[----:B0-----:R-:W-:Y:S01]  /*9010*/  UMOV UR8, UR14 ;  /* 0x0000000e00087c82 */ /* 0x001fe20008000000 */
[----:B------:R-:W-:-:S02]  /*9020*/  UMOV UR11, UR18 ;  /* 0x00000012000b7c82 */ /* 0x000fc40008000000 */
[----:B------:R0:W-:Y:S02]  /*9030*/  UTMALDG.3D [UR8], [UR22], desc[UR6] ;  /* 0x00000608160075b4 */ /* 0x0001e40008011000 */
[----:B0-----:R-:W-:Y:S05]  /*9040*/  @P3 BRA `(.L_x_116) ;  /* 0xfffffffc00483947 */ /* 0x001fea000383ffff */
.L_x_112:
[----:B------:R-:W-:Y:S05]  /*9050*/  BSYNC B1 ;  /* 0x0000000000017941 */ /* 0x000fea0003800000 */
.L_x_111:
[----:B------:R-:W-:Y:S01]  /*9060*/  LOP3.LUT P3, RZ, R11, 0xff, RZ, 0xc0, !PT ;  /* 0x000000ff0bff7812 */ /* 0x000fe2000786c0ff */
[----:B------:R-:W-:Y:S01]  /*9070*/  IMAD.IADD R3, R12, 0x1, R3 ;  /* 0x000000010c037824 */ /* 0x000fe200078e0203 */
[----:B------:R-:W-:Y:S01]  /*9080*/  IADD3 R16, P4, R16, UR36, RZ ;  /* 0x0000002410107c10 */ /* 0x000fe2000ff9e0ff */
[----:B------:R-:W-:Y:S01]  /*9090*/  ULDC.64 UR4, c[0x0][0x650] ;  /* 0x0001940000047ab9 */ /* 0x000fe20000000a00 */
[----:B------:R-:W-:Y:S01]  /*90a0*/  BSSY B1, `(.L_x_117) ;  /* 0x000006c000017945 */ /* 0x000fe20003800000 */
[----:B------:R-:W-:Y:S01]  /*90b0*/  IMAD.MOV.U32 R13, RZ, RZ, -0x1 ;  /* 0xffffffffff0d7424 */ /* 0x000fe200078e00ff */
[----:B------:R-:W-:Y:S01]  /*90c0*/  ISETP.GT.U32.AND P1, PT, R3, 0xf, PT ;  /* 0x0000000f0300780c */ /* 0x000fe20003f24070 */
[----:B------:R-:W-:Y:S01]  /*90d0*/  IMAD.MOV.U32 R20, RZ, RZ, -0x1 ;  /* 0xffffffffff147424 */ /* 0x000fe200078e00ff */
[----:B------:R-:W-:Y:S01]  /*90e0*/  SHF.R.U32.HI R4, RZ, 0x4, R3 ;  /* 0x00000004ff047819 */ /* 0x000fe20000011603 */
[----:B------:R-:W-:Y:S01]  /*90f0*/  IMAD.MOV.U32 R8, RZ, RZ, -0x1 ;  /* 0xffffffffff087424 */ /* 0x000fe200078e00ff */
[----:B------:R-:W-:-:S02]  /*9100*/  ISETP.LT.U32.AND P1, PT, R12, 0x10, P1 ;  /* 0x000000100c00780c */ /* 0x000fc40000f21070 */
[----:B------:R-:W-:Y:S01]  /*9110*/  IADD3.X R17, R17, UR42, RZ, P4, !PT ;  /* 0x0000002a11117c10 */ /* 0x000fe2000a7fe4ff */
[----:B------:R-:W0:Y:S01]  /*9120*/  @P3 S2R R6, SR_CgaCtaId ;  /* 0x0000000000063919 */ /* 0x000e220000008800 */
[----:B------:R-:W-:Y:S02]  /*9130*/  @P3 MOV R5, 0x400 ;  /* 0x0000040000053802 */ /* 0x000fe40000000f00 */
[----:B------:R-:W-:Y:S02]  /*9140*/  ISETP.GE.U32.AND P4, PT, R16, UR4, PT ;  /* 0x0000000410007c0c */ /* 0x000fe4000bf86070 */
[----:B------:R-:W-:Y:S02]  /*9150*/  LOP3.LUT R4, R4, 0x1, RZ, 0xc0, !PT ;  /* 0x0000000104047812 */ /* 0x000fe400078ec0ff */
[----:B------:R-:W-:Y:S02]  /*9160*/  LOP3.LUT R3, R3, 0xf, RZ, 0xc0, !PT ;  /* 0x0000000f03037812 */ /* 0x000fe400078ec0ff */
[----:B------:R-:W-:-:S02]  /*9170*/  PRMT R11, RZ, 0x7610, R11 ;  /* 0x00007610ff0b7816 */ /* 0x000fc4000000000b */
[----:B0-----:R-:W-:-:S04]  /*9180*/  @P3 LEA R5, R6, R5, 0x18 ;  /* 0x0000000506053211 */ /* 0x001fc800078ec0ff */
[----:B------:R0:W-:Y:S01]  /*9190*/  @P3 SYNCS.ARRIVE.TRANS64.A1T0 RZ, [R5+URZ+0x118], RZ ;  /* 0x000118ff05ff39a7 */ /* 0x0001e2000810003f */
[----:B------:R-:W-:-:S04]  /*91a0*/  ISETP.NE.U32.AND P3, PT, R4, 0x1, PT ;  /* 0x000000010400780c */ /* 0x000fc80003f65070 */
[----:B------:R-:W-:Y:S02]  /*91b0*/  ISETP.GT.U32.AND P3, PT, R12, 0xf, !P3 ;  /* 0x0000000f0c00780c */ /* 0x000fe40005f64070 */
[----:B0-----:R-:W-:Y:S02]  /*91c0*/  SEL R5, RZ, 0x1, !P1 ;  /* 0x00000001ff057807 */ /* 0x001fe40004800000 */
[----:B------:R-:W-:Y:S02]  /*91d0*/  ISETP.GE.U32.AND.EX P1, PT, R17, UR5, PT, P4 ;  /* 0x0000000511007c0c */ /* 0x000fe4000bf26140 */
[----:B------:R-:W-:-:S04]  /*91e0*/  SEL R4, RZ, 0x1, !P3 ;  /* 0x00000001ff047807 */ /* 0x000fc80005800000 */
[----:B------:R-:W-:Y:S02]  /*91f0*/  LOP3.LUT R0, R4, R0, R5, 0x96, !PT ;  /* 0x0000000004007212 */ /* 0x000fe400078e9605 */
[----:B------:R-:W-:-:S05]  /*9200*/  PRMT R4, RZ, 0x7610, R4 ;  /* 0x00007610ff047816 */ /* 0x000fca0000000004 */
[----:B------:R-:W-:Y:S05]  /*9210*/  @P1 BRA `(.L_x_118) ;  /* 0x0000000400501947 */ /* 0x000fea0003800000 */
[----:B------:R-:W-:Y:S01]  /*9220*/  ULDC.64 UR4, c[0x0][0x628] ;  /* 0x00018a0000047ab9 */ /* 0x000fe20000000a00 */
[----:B------:R-:W0:Y:S01]  /*9230*/  S2R R14, SR_CTAID.X ;  /* 0x00000000000e7919 */ /* 0x000e220000002500 */
[----:B------:R-:W-:Y:S01]  /*9240*/  ISETP.NE.U32.AND P1, PT, RZ, UR4, PT ;  /* 0x00000004ff007c0c */ /* 0x000fe2000bf25070 */
[----:B------:R-:W-:Y:S01]  /*9250*/  ULDC UR7, c[0x0][0x630] ;  /* 0x00018c0000077ab9 */ /* 0x000fe20000000800 */
[----:B------:R-:W-:Y:S01]  /*9260*/  IMAD.MOV.U32 R4, RZ, RZ, R16 ;  /* 0x000000ffff047224 */ /* 0x000fe200078e0010 */
[----:B------:R-:W1:Y:S01]  /*9270*/  S2R R13, SR_CTAID.Y ;  /* 0x00000000000d7919 */ /* 0x000e620000002600 */
[----:B------:R-:W-:Y:S01]  /*9280*/  ISETP.NE.AND.EX P1, PT, RZ, UR5, PT, P1 ;  /* 0x00000005ff007c0c */ /* 0x000fe2000bf25310 */
[----:B------:R-:W-:-:S12]  /*9290*/  IMAD.MOV.U32 R5, RZ, RZ, R17 ;  /* 0x000000ffff057224 */ /* 0x000fd800078e0011 */
[----:B------:R-:W-:Y:S05]  /*92a0*/  @!P1 BRA `(.L_x_119) ;  /* 0x0000000000289947 */ /* 0x000fea0003800000 */
[----:B------:R-:W-:Y:S02]  /*92b0*/  ULDC UR6, c[0x0][0x634] ;  /* 0x00018d0000067ab9 */ /* 0x000fe40000000800 */
[----:B------:R-:W-:-:S05]  /*92c0*/  IADD3 R9, P1, R16, UR6, RZ ;  /* 0x0000000610097c10 */ /* 0x000fca000ff3e0ff */
[----:B------:R-:W-:-:S04]  /*92d0*/  IMAD.X R15, RZ, RZ, R17, P1 ;  /* 0x000000ffff0f7224 */ /* 0x000fc800008e0611 */
[----:B------:R-:W-:-:S04]  /*92e0*/  IMAD.WIDE.U32 R6, R15, UR4, RZ ;  /* 0x000000040f067c25 */ /* 0x000fc8000f8e00ff */
[----:B------:R-:W-:-:S04]  /*92f0*/  IMAD.WIDE.U32 R6, P1, R9, UR5, R6 ;  /* 0x0000000509067c25 */ /* 0x000fc8000f820006 */
[----:B------:R-:W-:-:S04]  /*9300*/  IMAD.WIDE.U32 R8, R9, UR4, RZ ;  /* 0x0000000409087c25 */ /* 0x000fc8000f8e00ff */
[----:B------:R-:W-:Y:S01]  /*9310*/  IMAD.X R5, RZ, RZ, RZ, P1 ;  /* 0x000000ffff057224 */ /* 0x000fe200008e06ff */
[----:B------:R-:W-:Y:S01]  /*9320*/  IADD3 RZ, P1, R9, R6, RZ ;  /* 0x0000000609ff7210 */ /* 0x000fe20007f3e0ff */
[----:B------:R-:W-:-:S04]  /*9330*/  IMAD.MOV.U32 R4, RZ, RZ, R7 ;  /* 0x000000ffff047224 */ /* 0x000fc800078e0007 */
[----:B------:R-:W-:-:S08]  /*9340*/  IMAD.WIDE.U32.X R4, R15, UR5, R4, P1 ;  /* 0x000000050f047c25 */ /* 0x000fd000088e0404 */
.L_x_119:
[--C-:B------:R-:W-:Y:S01]  /*9350*/  SHF.R.U64 R8, R4, UR7, R5.reuse ;  /* 0x0000000704087c19 */ /* 0x100fe20008001205 */
[----:B------:R-:W-:Y:S01]  /*9360*/  ULDC.64 UR4, c[0x0][0x620] ;  /* 0x0001880000047ab9 */ /* 0x000fe20000000a00 */
[----:B------:R-:W-:Y:S01]  /*9370*/  SHF.R.U32.HI R4, RZ, UR7, R5 ;  /* 0x00000007ff047c19 */ /* 0x000fe20008011605 */
[----:B------:R-:W2:Y:S01]  /*9380*/  LDC R25, c[0x0][0x144] ;  /* 0x00005100ff197b82 */ /* 0x000ea20000000800 */
[----:B------:R-:W-:Y:S01]  /*9390*/  IADD3 R7, P1, RZ, -R8, RZ ;  /* 0x80000008ff077210 */ /* 0x000fe20007f3e0ff */
[----:B------:R-:W-:Y:S01]  /*93a0*/  ULDC.64 UR8, c[0x0][0x640] ;  /* 0x0001900000087ab9 */ /* 0x000fe20000000a00 */
[----:B0-----:R-:W-:Y:S01]  /*93b0*/  I2FP.F32.U32 R9, R14 ;  /* 0x0000000e00097245 */ /* 0x001fe20000201000 */
[----:B------:R-:W-:Y:S02]  /*93c0*/  ULDC UR6, c[0x0][0x608] ;  /* 0x0001820000067ab9 */ /* 0x000fe40000000800 */
[----:B------:R-:W-:Y:S01]  /*93d0*/  IMAD.X R4, RZ, RZ, ~R4, P1 ;  /* 0x000000ffff047224 */ /* 0x000fe200008e0e04 */
[----:B------:R-:W-:Y:S01]  /*93e0*/  ISETP.NE.U32.AND P1, PT, RZ, UR8, PT ;  /* 0x00000008ff007c0c */ /* 0x000fe2000bf25070 */
[----:B------:R-:W0:Y:S02]  /*93f0*/  LDC R20, c[0x0][0x148] ;  /* 0x00005200ff147b82 */ /* 0x000e240000000800 */
[----:B------:R-:W-:Y:S01]  /*9400*/  IMAD R6, R4, UR4, RZ ;  /* 0x0000000404067c24 */ /* 0x000fe2000f8e02ff */
[----:B------:R-:W-:Y:S01]  /*9410*/  ISETP.NE.AND.EX P1, PT, RZ, UR9, PT, P1 ;  /* 0x00000009ff007c0c */ /* 0x000fe2000bf25310 */
[----:B------:R-:W-:Y:S01]  /*9420*/  IMAD.WIDE.U32 R4, R7, UR4, R16 ;  /* 0x0000000407047c25 */ /* 0x000fe2000f8e0010 */
[----:B------:R-:W-:-:S03]  /*9430*/  ULDC UR4, c[0x0][0x150] ;  /* 0x0000540000047ab9 */ /* 0x000fc60000000800 */
[----:B------:R-:W-:Y:S02]  /*9440*/  IMAD R7, R7, UR5, R6 ;  /* 0x0000000507077c24 */ /* 0x000fe4000f8e0206 */
[----:B------:R-:W-:Y:S01]  /*9450*/  FMUL R6, R9, UR4 ;  /* 0x0000000409067c20 */ /* 0x000fe20008400000 */
[----:B------:R-:W-:Y:S01]  /*9460*/  ULDC UR4, c[0x0][0x618] ;  /* 0x0001860000047ab9 */ /* 0x000fe20000000800 */
[----:B------:R-:W-:Y:S01]  /*9470*/  ULDC UR5, c[0x0][0x154] ;  /* 0x0000550000057ab9 */ /* 0x000fe20000000800 */
[----:B------:R-:W-:-:S03]  /*9480*/  IMAD.IADD R5, R5, 0x1, R7 ;  /* 0x0000000105057824 */ /* 0x000fc600078e0207 */
[----:B------:R-:W3:Y:S02]  /*9490*/  F2I.U32.TRUNC.NTZ R6, R6 ;  /* 0x0000000600067305 */ /* 0x000ee4000020f000 */
[----:B------:R-:W-:Y:S02]  /*94a0*/  SHF.R.U64 R9, R4, UR4, R5 ;  /* 0x0000000404097c19 */ /* 0x000fe40008001205 */
[----:B-1----:R-:W-:-:S05]  /*94b0*/  I2FP.F32.U32 R4, R13 ;  /* 0x0000000d00047245 */ /* 0x002fca0000201000 */
[----:B------:R-:W-:Y:S01]  /*94c0*/  FMUL R22, R4, UR5 ;  /* 0x0000000504167c20 */ /* 0x000fe20008400000 */
[----:B------:R-:W-:Y:S01]  /*94d0*/  SHF.R.U32.HI R4, RZ, UR4, R5 ;  /* 0x00000004ff047c19 */ /* 0x000fe20008011605 */
[----:B------:R-:W-:-:S03]  /*94e0*/  ULDC UR4, c[0x0][0x658] ;  /* 0x0001960000047ab9 */ /* 0x000fc60000000800 */
[--C-:B------:R-:W-:Y:S01]  /*94f0*/  SHF.R.U64 R21, R9, UR6, R4.reuse ;  /* 0x0000000609157c19 */ /* 0x100fe20008001204 */
[----:B------:R-:W1:Y:S01]  /*9500*/  F2I.U32.TRUNC.NTZ R22, R22 ;  /* 0x0000001600167305 */ /* 0x000e62000020f000 */
[----:B------:R-:W-:Y:S01]  /*9510*/  SHF.R.U32.HI R4, RZ, UR6, R4 ;  /* 0x00000006ff047c19 */ /* 0x000fe20008011604 */
[----:B---3--:R-:W-:-:S03]  /*9520*/  IMAD.MOV R6, RZ, RZ, -R6 ;  /* 0x000000ffff067224 */ /* 0x008fc600078e0a06 */
[----:B------:R-:W-:Y:S01]  /*9530*/  SHF.R.U64 R15, R21, UR4, R4 ;  /* 0x00000004150f7c19 */ /* 0x000fe20008001204 */
[----:B--2---:R-:W-:Y:S01]  /*9540*/  IMAD R14, R25, R6, R14 ;  /* 0x00000006190e7224 */ /* 0x004fe200078e020e */
[----:B------:R-:W-:-:S03]  /*9550*/  SHF.R.U32.HI R23, RZ, UR4, R4 ;  /* 0x00000004ff177c19 */ /* 0x000fc60008011604 */
[----:B------:R-:W-:Y:S02]  /*9560*/  IMAD.MOV.U32 R4, RZ, RZ, R15 ;  /* 0x000000ffff047224 */ /* 0x000fe400078e000f */
[----:B------:R-:W-:Y:S01]  /*9570*/  IMAD.MOV.U32 R5, RZ, RZ, R23 ;  /* 0x000000ffff057224 */ /* 0x000fe200078e0017 */
[----:B-1----:R-:W-:Y:S06]  /*9580*/  @!P1 BRA `(.L_x_120) ;  /* 0x0000000000289947 */ /* 0x002fec0003800000 */
[----:B------:R-:W-:Y:S02]  /*9590*/  ULDC UR4, c[0x0][0x64c] ;  /* 0x0001930000047ab9 */ /* 0x000fe40000000800 */
[----:B------:R-:W-:-:S05]  /*95a0*/  IADD3 R5, P1, R15, UR4, RZ ;  /* 0x000000040f057c10 */ /* 0x000fca000ff3e0ff */
[----:B------:R-:W-:-:S04]  /*95b0*/  IMAD.X R23, RZ, RZ, R23, P1 ;  /* 0x000000ffff177224 */ /* 0x000fc800008e0617 */
[----:B------:R-:W-:-:S04]  /*95c0*/  IMAD.WIDE.U32 R6, R23, UR8, RZ ;  /* 0x0000000817067c25 */ /* 0x000fc8000f8e00ff */
[----:B------:R-:W-:-:S04]  /*95d0*/  IMAD.WIDE.U32 R6, P1, R5, UR9, R6 ;  /* 0x0000000905067c25 */ /* 0x000fc8000f820006 */
[----:B------:R-:W-:-:S04]  /*95e0*/  IMAD.WIDE.U32 R4, R5, UR8, RZ ;  /* 0x0000000805047c25 */ /* 0x000fc8000f8e00ff */
[----:B------:R-:W-:Y:S01]  /*95f0*/  IMAD.MOV.U32 R4, RZ, RZ, R7 ;  /* 0x000000ffff047224 */ /* 0x000fe200078e0007 */
[----:B------:R-:W-:Y:S01]  /*9600*/  IADD3 RZ, P3, R5, R6, RZ ;  /* 0x0000000605ff7210 */ /* 0x000fe20007f7e0ff */
[----:B------:R-:W-:-:S04]  /*9610*/  IMAD.X R5, RZ, RZ, RZ, P1 ;  /* 0x000000ffff057224 */ /* 0x000fc800008e06ff */
[----:B------:R-:W-:-:S08]  /*9620*/  IMAD.WIDE.U32.X R4, R23, UR9, R4, P3 ;  /* 0x0000000917047c25 */ /* 0x000fd000098e0404 */
.L_x_120:
[----:B------:R-:W-:Y:S01]  /*9630*/  ISETP.NE.AND P1, PT, R2, 0x1, PT ;  /* 0x000000010200780c */ /* 0x000fe20003f25270 */
[----:B------:R-:W-:Y:S01]  /*9640*/  ULDC UR4, c[0x0][0x648] ;  /* 0x0001920000047ab9 */ /* 0x000fe20000000800 */
[----:B------:R-:W-:Y:S01]  /*9650*/  LOP3.LUT R21, R21, UR16, RZ, 0xc0, !PT ;  /* 0x0000001015157c12 */ /* 0x000fe2000f8ec0ff */
[----:B------:R-:W-:Y:S01]  /*9660*/  IMAD.MOV R22, RZ, RZ, -R22 ;  /* 0x000000ffff167224 */ /* 0x000fe200078e0a16 */
[----:B------:R-:W-:Y:S01]  /*9670*/  SHF.R.U64 R4, R4, UR4, R5 ;  /* 0x0000000404047c19 */ /* 0x000fe20008001205 */
[----:B------:R-:W-:Y:S01]  /*9680*/  ULDC UR4, c[0x0][0x638] ;  /* 0x00018e0000047ab9 */ /* 0x000fe20000000800 */
[----:B------:R-:W-:Y:S01]  /*9690*/  ULDC UR5, c[0x0][0x610] ;  /* 0x0001840000057ab9 */ /* 0x000fe20000000800 */
[----:B------:R-:W-:Y:S02]  /*96a0*/  IMAD.MOV.U32 R5, RZ, RZ, 0x1 ;  /* 0x00000001ff057424 */ /* 0x000fe400078e00ff */
[----:B------:R-:W-:Y:S02]  /*96b0*/  IMAD.MOV R6, RZ, RZ, -R4 ;  /* 0x000000ffff067224 */ /* 0x000fe400078e0a04 */
[----:B------:R-:W-:Y:S01]  /*96c0*/  IMAD R21, R4, UR17, R21 ;  /* 0x0000001104157c24 */ /* 0x000fe2000f8e0215 */
[----:B------:R-:W-:Y:S01]  /*96d0*/  LOP3.LUT R4, R9, UR15, RZ, 0xc0, !PT ;  /* 0x0000000f09047c12 */ /* 0x000fe2000f8ec0ff */
[----:B0-----:R-:W-:-:S02]  /*96e0*/  @P1 IMAD R14, R20, R22, R13 ;  /* 0x00000016140e1224 */ /* 0x001fc400078e020d */
[----:B------:R-:W-:Y:S01]  /*96f0*/  IMAD R15, R6, UR4, R15 ;  /* 0x00000004060f7c24 */ /* 0x000fe2000f8e020f */
[----:B------:R-:W-:Y:S01]  /*9700*/  ULDC UR4, c[0x0][0x600] ;  /* 0x0001800000047ab9 */ /* 0x000fe20000000800 */
[----:B------:R-:W-:Y:S02]  /*9710*/  IMAD R14, R21, UR5, R14 ;  /* 0x00000005150e7c24 */ /* 0x000fe4000f8e020e */
[--C-:B------:R-:W-:Y:S01]  /*9720*/  IMAD R15, R15, UR4, R4.reuse ;  /* 0x000000040f0f7c24 */ /* 0x100fe2000f8e0204 */
[----:B------:R-:W-:-:S04]  /*9730*/  PRMT R4, R5, 0x7610, R4 ;  /* 0x0000761005047816 */ /* 0x000fc80000000004 */
[----:B------:R-:W-:Y:S02]  /*9740*/  SEL R20, R15, R14, !P1 ;  /* 0x0000000e0f147207 */ /* 0x000fe40004800000 */
[----:B------:R-:W-:-:S07]  /*9750*/  SEL R13, R14, R15, !P1 ;  /* 0x0000000f0e0d7207 */ /* 0x000fce0004800000 */
.L_x_118:
[----:B------:R-:W-:Y:S05]  /*9760*/  BSYNC B1 ;  /* 0x0000000000017941 */ /* 0x000fea0003800000 */
.L_x_117:
[----:B------:R-:W-:-:S13]  /*9770*/  LOP3.LUT P1, RZ, R4, 0xff, RZ, 0xc0, !PT ;  /* 0x000000ff04ff7812 */ /* 0x000fda000782c0ff */
[----:B------:R-:W-:Y:S05]  /*9780*/  @P1 BRA `(.L_x_121) ;  /* 0xfffffff400441947 */ /* 0x000fea000383ffff */
[----:B------:R-:W-:Y:S05]  /*9790*/  BSYNC B0 ;  /* 0x0000000000007941 */ /* 0x000fea0003800000 */
.L_x_109:
[----:B------:R-:W-:-:S03]  /*97a0*/  UMOV UR4, 0xffffffff ;  /* 0xffffffff00047882 */ /* 0x000fc60000000000 */
[----:B------:R-:W-:Y:S05]  /*97b0*/  BRA.DIV UR4, `(.L_x_122) ;  /* 0x0000000a04c87947 */ /* 0x000fea000b800000 */
[----:B------:R-:W-:-:S13]  /*97c0*/  ELECT P6, URZ, PT ;  /* 0x00000000003f782f */ /* 0x000fda00038c0000 */
.L_x_148:
[----:B------:R-:W-:Y:S04]  /*97d0*/  BSSY B0, `(.L_x_123) ;  /* 0x0000097000007945 */ /* 0x000fe80003800000 */
[----:B------:R-:W-:Y:S05]  /*97e0*/  @!P6 BRA `(.L_x_124) ;  /* 0x000000080054e947 */ /* 0x000fea0003800000 */
[----:B------:R-:W-:-:S04]  /*97f0*/  LOP3.LUT R18, R18, 0x2, RZ, 0xfc, !PT ;  /* 0x0000000212127812 */ /* 0x000fc800078efcff */
[----:B------:R-:W-:-:S13]  /*9800*/  ISETP.NE.AND P0, PT, R18, 0x3, PT ;  /* 0x000000031200780c */ /* 0x000fda0003f05270 */
[----:B------:R-:W-:Y:S05]  /*9810*/  @!P0 BRA `(.L_x_125) ;  /* 0x0000000000048947 */ /* 0x000fea0003800000 */
[----:B------:R-:W-:Y:S01]  /*9820*/  BPT.TRAP 0x1 ;  /* 0x000000040000795c */ /* 0x000fe20000300000 */
.L_x_125:
[----:B------:R-:W0:Y:S01]  /*9830*/  S2R R5, SR_CgaCtaId ;  /* 0x0000000000057919 */ /* 0x000e220000008800 */
[----:B------:R-:W-:Y:S02]  /*9840*/  MOV R2, 0x400 ;  /* 0x0000040000027802 */ /* 0x000fe40000000f00 */
[----:B------:R-:W-:Y:S02]  /*9850*/  SHF.L.U32 R4, R0, 0x1f, RZ ;  /* 0x0000001f00047819 */ /* 0x000fe400000006ff */
[----:B0-----:R-:W-:-:S05]  /*9860*/  LEA R2, R5, R2, 0x18 ;  /* 0x0000000205027211 */ /* 0x001fca00078ec0ff */
[----:B------:R-:W-:-:S04]  /*9870*/  VIADD R2, R2, 0x80 ;  /* 0x0000008002027836 */ /* 0x000fc80000000000 */
[C---:B------:R-:W-:Y:S02]  /*9880*/  IMAD R7, R3.reuse, 0x8, R2 ;  /* 0x0000000803077824 */ /* 0x040fe400078e0202 */
[----:B------:R-:W-:Y:S02]  /*9890*/  VIADD R3, R3, 0x1 ;  /* 0x0000000103037836 */ /* 0x000fe40000000000 */
[----:B------:R-:W0:Y:S03]  /*98a0*/  SYNCS.PHASECHK.TRANS64.TRYWAIT P0, [R7+URZ], R4 ;  /* 0x00000004070075a7 */ /* 0x000e26000800017f */
[----:B------:R-:W-:-:S04]  /*98b0*/  ISETP.NE.AND P1, PT, R3, 0x10, PT ;  /* 0x000000100300780c */ /* 0x000fc80003f25270 */
[----:B------:R-:W-:Y:S02]  /*98c0*/  SEL R5, RZ, 0x1, P1 ;  /* 0x00000001ff057807 */ /* 0x000fe40000800000 */
[----:B------:R-:W-:Y:S02]  /*98d0*/  SEL R3, R3, RZ, P1 ;  /* 0x000000ff03037207 */ /* 0x000fe40000800000 */
[----:B------:R-:W-:-:S03]  /*98e0*/  LOP3.LUT R6, R0, R5, RZ, 0x3c, !PT ;  /* 0x0000000500067212 */ /* 0x000fc600078e3cff */
[----:B------:R-:W-:Y:S01]  /*98f0*/  IMAD R8, R3, 0x8, R2 ;  /* 0x0000000803087824 */ /* 0x000fe200078e0202 */
[----:B------:R-:W-:Y:S01]  /*9900*/  SHF.L.U32 R5, R6, 0x1f, RZ ;  /* 0x0000001f06057819 */ /* 0x000fe200000006ff */
[----:B0-----:R-:W-:Y:S06]  /*9910*/  @!P0 BRA `(.L_x_126) ;  /* 0x0000000800908947 */ /* 0x001fec0003800000 */
.L_x_149:
[----:B------:R-:W1:Y:S01]  /*9920*/  SYNCS.PHASECHK.TRANS64.TRYWAIT P0, [R8+URZ], R5 ;  /* 0x00000005080075a7 */ /* 0x000e62000800017f */
[----:B------:R-:W-:-:S05]  /*9930*/  VIADD R0, R3, 0x1 ;  /* 0x0000000103007836 */ /* 0x000fca0000000000 */
[----:B------:R-:W-:-:S04]  /*9940*/  ISETP.NE.AND P1, PT, R0, 0x10, PT ;  /* 0x000000100000780c */ /* 0x000fc80003f25270 */
[----:B------:R-:W-:Y:S02]  /*9950*/  SEL R3, RZ, 0x1, P1 ;  /* 0x00000001ff037807 */ /* 0x000fe40000800000 */
[----:B0-----:R-:W-:Y:S02]  /*9960*/  SEL R7, R0, RZ, P1 ;  /* 0x000000ff00077207 */ /* 0x001fe40000800000 */
[----:B------:R-:W-:-:S03]  /*9970*/  LOP3.LUT R6, R6, R3, RZ, 0x3c, !PT ;  /* 0x0000000306067212 */ /* 0x000fc600078e3cff */
[----:B------:R-:W-:Y:S01]  /*9980*/  IMAD R9, R7, 0x8, R2 ;  /* 0x0000000807097824 */ /* 0x000fe200078e0202 */
[----:B------:R-:W-:Y:S01]  /*9990*/  SHF.L.U32 R4, R6, 0x1f, RZ ;  /* 0x0000001f06047819 */ /* 0x000fe200000006ff */
[----:B-1----:R-:W-:Y:S06]  /*99a0*/  @!P0 BRA `(.L_x_127) ;  /* 0x0000000800808947 */ /* 0x002fec0003800000 */
.L_x_150:
[----:B------:R-:W1:Y:S01]  /*99b0*/  SYNCS.PHASECHK.TRANS64.TRYWAIT P0, [R9+URZ], R4 ;  /* 0x00000004090075a7 */ /* 0x000e62000800017f */
[----:B------:R-:W-:-:S05]  /*99c0*/  VIADD R0, R7, 0x1 ;  /* 0x0000000107007836 */ /* 0x000fca0000000000 */
[----:B------:R-:W-:-:S04]  /*99d0*/  ISETP.NE.AND P1, PT, R0, 0x10, PT ;  /* 0x000000100000780c */ /* 0x000fc80003f25270 */
[----:B------:R-:W-:Y:S02]  /*99e0*/  SEL R3, RZ, 0x1, P1 ;  /* 0x00000001ff037807 */ /* 0x000fe40000800000 */
[----:B------:R-:W-:Y:S02]  /*99f0*/  SEL R7, R0, RZ, P1 ;  /* 0x000000ff00077207 */ /* 0x000fe40000800000 */
[----:B------:R-:W-:-:S03]  /*9a00*/  LOP3.LUT R6, R6, R3, RZ, 0x3c, !PT ;  /* 0x0000000306067212 */ /* 0x000fc600078e3cff */
[----:B0-----:R-:W-:Y:S01]  /*9a10*/  IMAD R8, R7, 0x8, R2 ;  /* 0x0000000807087824 */ /* 0x001fe200078e0202 */
[----:B------:R-:W-:Y:S01]  /*9a20*/  SHF.L.U32 R5, R6, 0x1f, RZ ;  /* 0x0000001f06057819 */ /* 0x000fe200000006ff */
[----:B-1----:R-:W-:Y:S06]  /*9a30*/  @!P0 BRA `(.L_x_128) ;  /* 0x0000000800708947 */ /* 0x002fec0003800000 */
.L_x_151:
        /* <DEDUP_REMOVED lines=9> */
.L_x_152:
        /* <DEDUP_REMOVED lines=9> */
.L_x_153:
        /* <DEDUP_REMOVED lines=9> */
.L_x_154:
        /* <DEDUP_REMOVED lines=9> */
.L_x_155:
        /* <DEDUP_REMOVED lines=9> */
.L_x_156:
        /* <DEDUP_REMOVED lines=9> */
.L_x_157:
        /* <DEDUP_REMOVED lines=9> */
.L_x_158:
        /* <DEDUP_REMOVED lines=9> */
.L_x_159:
        /* <DEDUP_REMOVED lines=9> */
.L_x_160:
        /* <DEDUP_REMOVED lines=9> */
.L_x_161:
[----:B------:R-:W1:Y:S01]  /*9fe0*/  SYNCS.PHASECHK.TRANS64.TRYWAIT P0, [R8+URZ], R5 ;  /* 0x00000005080075a7 */ /* 0x000e62000800017f */
[----:B------:R-:W-:-:S05]  /*9ff0*/  VIADD R0, R7, 0x1 ;  /* 0x0000000107007836 */ /* 0x000fca0000000000 */
[----:B------:R-:W-:-:S04]  /*a000*/  ISETP.NE.AND P1, PT, R0, 0x10, PT ;  /* 0x000000100000780c */ /* 0x000fc80003f25270 */
[----:B------:R-:W-:Y:S02]  /*a010*/  SEL R3, RZ, 0x1, P1 ;  /* 0x00000001ff037807 */ /* 0x000fe40000800000 */
[----:B------:R-:W-:Y:S02]  /*a020*/  SEL R7, R0, RZ, P1 ;  /* 0x000000ff00077207 */ /* 0x000fe40000800000 */
[----:B0-----:R-:W-:-:S03]  /*a030*/  LOP3.LUT R9, R6, R3, RZ, 0x3c, !PT ;  /* 0x0000000306097212 */ /* 0x001fc600078e3cff */
[----:B------:R-:W-:Y:S01]  /*a040*/  IMAD R11, R7, 0x8, R2 ;  /* 0x00000008070b7824 */ /* 0x000fe200078e0202 */
[----:B------:R-:W-:Y:S01]  /*a050*/  SHF.L.U32 R6, R9, 0x1f, RZ ;  /* 0x0000001f09067819 */ /* 0x000fe200000006ff */
[----:B-1----:R-:W-:Y:S06]  /*a060*/  @!P0 BRA `(.L_x_139) ;  /* 0x0000000400c08947 */ /* 0x002fec0003800000 */
.L_x_162:
[----:B------:R-:W1:Y:S01]  /*a070*/  SYNCS.PHASECHK.TRANS64.TRYWAIT P0, [R11+URZ], R6 ;  /* 0x000000060b0075a7 */ /* 0x000e62000800017f */
[----:B------:R-:W-:-:S05]  /*a080*/  VIADD R0, R7, 0x1 ;  /* 0x0000000107007836 */ /* 0x000fca0000000000 */
[----:B------:R-:W-:-:S04]  /*a090*/  ISETP.NE.AND P1, PT, R0, 0x10, PT ;  /* 0x000000100000780c */ /* 0x000fc80003f25270 */
[----:B------:R-:W-:Y:S02]  /*a0a0*/  SEL R4, RZ, 0x1, P1 ;  /* 0x00000001ff047807 */ /* 0x000fe40000800000 */
[----:B------:R-:W-:Y:S02]  /*a0b0*/  SEL R3, R0, RZ, P1 ;  /* 0x000000ff00037207 */ /* 0x000fe40000800000 */
[----:B------:R-:W-:Y:S01]  /*a0c0*/  LOP3.LUT R0, R9, R4, RZ, 0x3c, !PT ;  /* 0x0000000409007212 */ /* 0x000fe200078e3cff */
[----:B-1----:R-:W-:Y:S06]  /*a0d0*/  @!P0 BRA `(.L_x_140) ;  /* 0x0000000400b88947 */ /* 0x002fec0003800000 */
.L_x_163:
[----:B------:R-:W-:Y:S01]  /*a0e0*/  IMAD R3, R3, 0x8, R2 ;  /* 0x0000000803037824 */ /* 0x000fe200078e0202 */
[----:B------:R-:W-:-:S07]  /*a0f0*/  SHF.L.U32 R0, R0, 0x1f, RZ ;  /* 0x0000001f00007819 */ /* 0x000fce00000006ff */
.L_x_141:
[----:B--2---:R2:W3:Y:S02]  /*a100*/  SYNCS.PHASECHK.TRANS64.TRYWAIT P0, [R3+URZ], R0 ;  /* 0x00000000030075a7 */ /* 0x0044e4000800017f */
[----:B---3--:R-:W-:Y:S05]  /*a110*/  @!P0 NANOSLEEP.SYNCS 0x989680 ;  /* 0x009896800000895d */ /* 0x008fea0003900000 */
[----:B------:R-:W3:Y:S02]  /*a120*/  @!P0 SYNCS.PHASECHK.TRANS64 P0, [R3+URZ], R0 ;  /* 0x00000000030085a7 */ /* 0x000ee4000800007f */
[----:B---3--:R-:W-:Y:S05]  /*a130*/  @!P0 BRA `(.L_x_141) ;  /* 0xfffffffc00f08947 */ /* 0x008fea000383ffff */
.L_x_124:
[----:B------:R-:W-:Y:S05]  /*a140*/  BSYNC B0 ;  /* 0x0000000000007941 */ /* 0x000fea0003800000 */
.L_x_123:
[----:B------:R-:W-:Y:S05]  /*a150*/  EXIT ;  /* 0x000000000000794d */ /* 0x000fea0003800000 */
.L_x_18:
[----:B-1----:R1:W2:Y:S02]  /*a160*/  SYNCS.PHASECHK.TRANS64.TRYWAIT P1, [R3+URZ], R0 ;  /* 0x00000000030075a7 */ /* 0x0022a4000802017f */
[----:B--2---:R-:W-:Y:S05]  /*a170*/  @!P1 NANOSLEEP.SYNCS 0x989680 ;  /* 0x009896800000995d */ /* 0x004fea0003900000 */
[----:B------:R-:W2:Y:S02]  /*a180*/  @!P1 SYNCS.PHASECHK.TRANS64 P1, [R3+URZ], R0 ;  /* 0x00000000030095a7 */ /* 0x000ea4000802007f */
[----:B--2---:R-:W-:Y:S05]  /*a190*/  @!P1 BRA `(.L_x_18) ;  /* 0xfffffffc00f09947 */ /* 0x004fea000383ffff */
[----:B------:R-:W-:Y:S05]  /*a1a0*/  BRA `(.L_x_17) ;  /* 0xffffff7400307947 */ /* 0x000fea000383ffff */
.L_x_23:
[----:B-1----:R-:W-:-:S04]  /*a1b0*/  IMAD.U32 R4, RZ, RZ, UR4 ;  /* 0x00000004ff047e24 */ /* 0x002fc8000f8e00ff */
[----:B------:R1:W2:Y:S03]  /*a1c0*/  SYNCS.PHASECHK.TRANS64.TRYWAIT P1, [R4+URZ], R3 ;  /* 0x00000003040075a7 */ /* 0x0002a6000802017f */
[----:B--2---:R-:W-:Y:S05]  /*a1d0*/  @!P1 NANOSLEEP.SYNCS 0x989680 ;  /* 0x009896800000995d */ /* 0x004fea0003900000 */
[----:B------:R-:W2:Y:S02]  /*a1e0*/  @!P1 SYNCS.PHASECHK.TRANS64 P1, [R4+URZ], R3 ;  /* 0x00000003040095a7 */ /* 0x000ea4000802007f */
[----:B--2---:R-:W-:Y:S05]  /*a1f0*/  @!P1 BRA `(.L_x_23) ;  /* 0xfffffffc00ec9947 */ /* 0x004fea000383ffff */
[----:B------:R-:W-:Y:S05]  /*a200*/  BRA `(.L_x_22) ;  /* 0xffffff7400d07947 */ /* 0x000fea000383ffff */
.L_x_110:
[----:B------:R-:W-:Y:S01]  /*a210*/  BSSY B1, `(.L_x_142) ;  /* 0x0000006000017945 */ /* 0x000fe20003800000 */
[----:B------:R-:W-:-:S07]  /*a220*/  IMAD.MOV.U32 R15, RZ, RZ, -0x1 ;  /* 0xffffffffff0f7424 */ /* 0x000fce00078e00ff */
[----:B------:R-:W-:Y:S05]  /*a230*/  WARPSYNC.COLLECTIVE R15, `(.L_x_143) ;  /* 0x000000000f0c7348 */ /* 0x000fea0003c00000 */
[----:B------:R-:W-:Y:S02]  /*a240*/  ELECT P6, UR62, PT ;  /* 0x00000000003e782f */ /* 0x000fe400038c0000 */
[----:B------:R-:W-:Y:S01]  /*a250*/  MOV R14, UR62 ;  /* 0x0000003e000e7c02 */ /* 0x000fe20008000f00 */
[----:B------:R-:W-:Y:S10]  /*a260*/  ENDCOLLECTIVE ;  /* 0x000000000000791b */ /* 0x000ff40003800000 */
.L_x_143:
[----:B------:R-:W-:Y:S05]  /*a270*/  BSYNC B1 ;  /* 0x0000000000017941 */ /* 0x000fea0003800000 */
.L_x_142:
[----:B------:R-:W-:Y:S05]  /*a280*/  BRA `(.L_x_144) ;  /* 0xffffffe800907947 */ /* 0x000fea000383ffff */
.L_x_113:
[----:B0-----:R0:W1:Y:S02]  /*a290*/  SYNCS.PHASECHK.TRANS64.TRYWAIT P1, [R14+URZ+0x80], R7 ;  /* 0x000080070e0075a7 */ /* 0x001064000802017f */
[----:B-1----:R-:W-:Y:S05]  /*a2a0*/  @!P1 NANOSLEEP.SYNCS 0x989680 ;  /* 0x009896800000995d */ /* 0x002fea0003900000 */
[----:B------:R-:W1:Y:S02]  /*a2b0*/  @!P1 SYNCS.PHASECHK.TRANS64 P1, [R14+URZ+0x80], R7 ;  /* 0x000080070e0095a7 */ /* 0x000e64000802007f */
[----:B-1----:R-:W-:Y:S05]  /*a2c0*/  @!P1 BRA `(.L_x_113) ;  /* 0xfffffffc00f09947 */ /* 0x002fea000383ffff */
[----:B------:R-:W-:Y:S05]  /*a2d0*/  BRA `(.L_x_145) ;  /* 0xffffffe800c47947 */ /* 0x000fea000383ffff */
.L_x_122:
[----:B------:R-:W-:Y:S01]  /*a2e0*/  BSSY B0, `(.L_x_146) ;  /* 0x0000006000007945 */ /* 0x000fe20003800000 */
[----:B------:R-:W-:-:S07]  /*a2f0*/  IMAD.MOV.U32 R15, RZ, RZ, -0x1 ;  /* 0xffffffffff0f7424 */ /* 0x000fce00078e00ff */
[----:B------:R-:W-:Y:S05]  /*a300*/  WARPSYNC.COLLECTIVE R15, `(.L_x_147) ;  /* 0x000000000f0c7348 */ /* 0x000fea0003c00000 */
[----:B------:R-:W-:Y:S02]  /*a310*/  ELECT P6, UR62, PT ;  /* 0x00000000003e782f */ /* 0x000fe400038c0000 */
[----:B------:R-:W-:Y:S01]  /*a320*/  MOV R14, UR62 ;  /* 0x0000003e000e7c02 */ /* 0x000fe20008000f00 */
[----:B------:R-:W-:Y:S10]  /*a330*/  ENDCOLLECTIVE ;  /* 0x000000000000791b */ /* 0x000ff40003800000 */
.L_x_147:
[----:B------:R-:W-:Y:S05]  /*a340*/  BSYNC B0 ;  /* 0x0000000000007941 */ /* 0x000fea0003800000 */
.L_x_146:
[----:B------:R-:W-:Y:S05]  /*a350*/  BRA `(.L_x_148) ;  /* 0xfffffff4001c7947 */ /* 0x000fea000383ffff */
.L_x_126:
[----:B0-----:R0:W1:Y:S02]  /*a360*/  SYNCS.PHASECHK.TRANS64.TRYWAIT P0, [R7+URZ], R4 ;  /* 0x00000004070075a7 */ /* 0x001064000800017f */
[----:B-1----:R-:W-:Y:S05]  /*a370*/  @!P0 NANOSLEEP.SYNCS 0x989680 ;  /* 0x009896800000895d */ /* 0x002fea0003900000 */
[----:B------:R-:W1:Y:S02]  /*a380*/  @!P0 SYNCS.PHASECHK.TRANS64 P0, [R7+URZ], R4 ;  /* 0x00000004070085a7 */ /* 0x000e64000800007f */
[----:B-1----:R-:W-:Y:S05]  /*a390*/  @!P0 BRA `(.L_x_126) ;  /* 0xfffffffc00f08947 */ /* 0x002fea000383ffff */
[----:B------:R-:W-:Y:S05]  /*a3a0*/  BRA `(.L_x_149) ;  /* 0xfffffff4005c7947 */ /* 0x000fea000383ffff */
.L_x_127:
[----:B0-----:R0:W1:Y:S02]  /*a3b0*/  SYNCS.PHASECHK.TRANS64.TRYWAIT P0, [R8+URZ], R5 ;  /* 0x00000005080075a7 */ /* 0x001064000800017f */
[----:B-1----:R-:W-:Y:S05]  /*a3c0*/  @!P0 NANOSLEEP.SYNCS 0x989680 ;  /* 0x009896800000895d */ /* 0x002fea0003900000 */
[----:B------:R-:W1:Y:S02]  /*a3d0*/  @!P0 SYNCS.PHASECHK.TRANS64 P0, [R8+URZ], R5 ;  /* 0x00000005080085a7 */ /* 0x000e64000800007f */
[----:B-1----:R-:W-:Y:S05]  /*a3e0*/  @!P0 BRA `(.L_x_127) ;  /* 0xfffffffc00f08947 */ /* 0x002fea000383ffff */
[----:B------:R-:W-:Y:S05]  /*a3f0*/  BRA `(.L_x_150) ;  /* 0xfffffff4006c7947 */ /* 0x000fea000383ffff */
.L_x_128:
[----:B0-----:R0:W1:Y:S02]  /*a400*/  SYNCS.PHASECHK.TRANS64.TRYWAIT P0, [R9+URZ], R4 ;  /* 0x00000004090075a7 */ /* 0x001064000800017f */
[----:B-1----:R-:W-:Y:S05]  /*a410*/  @!P0 NANOSLEEP.SYNCS 0x989680 ;  /* 0x009896800000895d */ /* 0x002fea0003900000 */
[----:B------:R-:W1:Y:S02]  /*a420*/  @!P0 SYNCS.PHASECHK.TRANS64 P0, [R9+URZ], R4 ;  /* 0x00000004090085a7 */ /* 0x000e64000800007f */
[----:B-1----:R-:W-:Y:S05]  /*a430*/  @!P0 BRA `(.L_x_128) ;  /* 0xfffffffc00f08947 */ /* 0x002fea000383ffff */
[----:B------:R-:W-:Y:S05]  /*a440*/  BRA `(.L_x_151) ;  /* 0xfffffff4007c7947 */ /* 0x000fea000383ffff */
.L_x_129:
[----:B0-----:R0:W1:Y:S02]  /*a450*/  SYNCS.PHASECHK.TRANS64.TRYWAIT P0, [R8+URZ], R5 ;  /* 0x00000005080075a7 */ /* 0x001064000800017f */
[----:B-1----:R-:W-:Y:S05]  /*a460*/  @!P0 NANOSLEEP.SYNCS 0x989680 ;  /* 0x009896800000895d */ /* 0x002fea0003900000 */
[----:B------:R-:W1:Y:S02]  /*a470*/  @!P0 SYNCS.PHASECHK.TRANS64 P0, [R8+URZ], R5 ;  /* 0x00000005080085a7 */ /* 0x000e64000800007f */
[----:B-1----:R-:W-:Y:S05]  /*a480*/  @!P0 BRA `(.L_x_129) ;  /* 0xfffffffc00f08947 */ /* 0x002fea000383ffff */
[----:B------:R-:W-:Y:S05]  /*a490*/  BRA `(.L_x_152) ;  /* 0xfffffff4008c7947 */ /* 0x000fea000383ffff */
.L_x_130:
[----:B0-----:R0:W1:Y:S02]  /*a4a0*/  SYNCS.PHASECHK.TRANS64.TRYWAIT P0, [R9+URZ], R4 ;  /* 0x00000004090075a7 */ /* 0x001064000800017f */
[----:B-1----:R-:W-:Y:S05]  /*a4b0*/  @!P0 NANOSLEEP.SYNCS 0x989680 ;  /* 0x009896800000895d */ /* 0x002fea0003900000 */
[----:B------:R-:W1:Y:S02]  /*a4c0*/  @!P0 SYNCS.PHASECHK.TRANS64 P0, [R9+URZ], R4 ;  /* 0x00000004090085a7 */ /* 0x000e64000800007f */
[----:B-1----:R-:W-:Y:S05]  /*a4d0*/  @!P0 BRA `(.L_x_130) ;  /* 0xfffffffc00f08947 */ /* 0x002fea000383ffff */
[----:B------:R-:W-:Y:S05]  /*a4e0*/  BRA `(.L_x_153) ;  /* 0xfffffff4009c7947 */ /* 0x000fea000383ffff */
.L_x_131:
[----:B0-----:R0:W1:Y:S02]  /*a4f0*/  SYNCS.PHASECHK.TRANS64.TRYWAIT P0, [R8+URZ], R5 ;  /* 0x00000005080075a7 */ /* 0x001064000800017f */
[----:B-1----:R-:W-:Y:S05]  /*a500*/  @!P0 NANOSLEEP.SYNCS 0x989680 ;  /* 0x009896800000895d */ /* 0x002fea0003900000 */
[----:B------:R-:W1:Y:S02]  /*a510*/  @!P0 SYNCS.PHASECHK.TRANS64 P0, [R8+URZ], R5 ;  /* 0x00000005080085a7 */ /* 0x000e64000800007f */
[----:B-1----:R-:W-:Y:S05]  /*a520*/  @!P0 BRA `(.L_x_131) ;  /* 0xfffffffc00f08947 */ /* 0x002fea000383ffff */
[----:B------:R-:W-:Y:S05]  /*a530*/  BRA `(.L_x_154) ;  /* 0xfffffff400ac7947 */ /* 0x000fea000383ffff */
.L_x_132:
[----:B0-----:R0:W1:Y:S02]  /*a540*/  SYNCS.PHASECHK.TRANS64.TRYWAIT P0, [R9+URZ], R4 ;  /* 0x00000004090075a7 */ /* 0x001064000800017f */
[----:B-1----:R-:W-:Y:S05]  /*a550*/  @!P0 NANOSLEEP.SYNCS 0x989680 ;  /* 0x009896800000895d */ /* 0x002fea0003900000 */
[----:B------:R-:W1:Y:S02]  /*a560*/  @!P0 SYNCS.PHASECHK.TRANS64 P0, [R9+URZ], R4 ;  /* 0x00000004090085a7 */ /* 0x000e64000800007f */
[----:B-1----:R-:W-:Y:S05]  /*a570*/  @!P0 BRA `(.L_x_132) ;  /* 0xfffffffc00f08947 */ /* 0x002fea000383ffff */
[----:B------:R-:W-:Y:S05]  /*a580*/  BRA `(.L_x_155) ;  /* 0xfffffff400bc7947 */ /* 0x000fea000383ffff */
.L_x_133:
[----:B0-----:R0:W1:Y:S02]  /*a590*/  SYNCS.PHASECHK.TRANS64.TRYWAIT P0, [R8+URZ], R5 ;  /* 0x00000005080075a7 */ /* 0x001064000800017f */
[----:B-1----:R-:W-:Y:S05]  /*a5a0*/  @!P0 NANOSLEEP.SYNCS 0x989680 ;  /* 0x009896800000895d */ /* 0x002fea0003900000 */
[----:B------:R-:W1:Y:S02]  /*a5b0*/  @!P0 SYNCS.PHASECHK.TRANS64 P0, [R8+URZ], R5 ;  /* 0x00000005080085a7 */ /* 0x000e64000800007f */
[----:B-1----:R-:W-:Y:S05]  /*a5c0*/  @!P0 BRA `(.L_x_133) ;  /* 0xfffffffc00f08947 */ /* 0x002fea000383ffff */
[----:B------:R-:W-:Y:S05]  /*a5d0*/  BRA `(.L_x_156) ;  /* 0xfffffff400cc7947 */ /* 0x000fea000383ffff */
.L_x_134:
[----:B0-----:R0:W1:Y:S02]  /*a5e0*/  SYNCS.PHASECHK.TRANS64.TRYWAIT P0, [R9+URZ], R4 ;  /* 0x00000004090075a7 */ /* 0x001064000800017f */
[----:B-1----:R-:W-:Y:S05]  /*a5f0*/  @!P0 NANOSLEEP.SYNCS 0x989680 ;  /* 0x009896800000895d */ /* 0x002fea0003900000 */
[----:B------:R-:W1:Y:S02]  /*a600*/  @!P0 SYNCS.PHASECHK.TRANS64 P0, [R9+URZ], R4 ;  /* 0x00000004090085a7 */ /* 0x000e64000800007f */
[----:B-1----:R-:W-:Y:S05]  /*a610*/  @!P0 BRA `(.L_x_134) ;  /* 0xfffffffc00f08947 */ /* 0x002fea000383ffff */
[----:B------:R-:W-:Y:S05]  /*a620*/  BRA `(.L_x_157) ;  /* 0xfffffff400dc7947 */ /* 0x000fea000383ffff */
.L_x_135:
[----:B0-----:R0:W1:Y:S02]  /*a630*/  SYNCS.PHASECHK.TRANS64.TRYWAIT P0, [R8+URZ], R5 ;  /* 0x00000005080075a7 */ /* 0x001064000800017f */
[----:B-1----:R-:W-:Y:S05]  /*a640*/  @!P0 NANOSLEEP.SYNCS 0x989680 ;  /* 0x009896800000895d */ /* 0x002fea0003900000 */
[----:B------:R-:W1:Y:S02]  /*a650*/  @!P0 SYNCS.PHASECHK.TRANS64 P0, [R8+URZ], R5 ;  /* 0x00000005080085a7 */ /* 0x000e64000800007f */
[----:B-1----:R-:W-:Y:S05]  /*a660*/  @!P0 BRA `(.L_x_135) ;  /* 0xfffffffc00f08947 */ /* 0x002fea000383ffff */
[----:B------:R-:W-:Y:S05]  /*a670*/  BRA `(.L_x_158) ;  /* 0xfffffff400ec7947 */ /* 0x000fea000383ffff */
.L_x_136:
[----:B0-----:R0:W1:Y:S02]  /*a680*/  SYNCS.PHASECHK.TRANS64.TRYWAIT P0, [R9+URZ], R4 ;  /* 0x00000004090075a7 */ /* 0x001064000800017f */
[----:B-1----:R-:W-:Y:S05]  /*a690*/  @!P0 NANOSLEEP.SYNCS 0x989680 ;  /* 0x009896800000895d */ /* 0x002fea0003900000 */
[----:B------:R-:W1:Y:S02]  /*a6a0*/  @!P0 SYNCS.PHASECHK.TRANS64 P0, [R9+URZ], R4 ;  /* 0x00000004090085a7 */ /* 0x000e64000800007f */
[----:B-1----:R-:W-:Y:S05]  /*a6b0*/  @!P0 BRA `(.L_x_136) ;  /* 0xfffffffc00f08947 */ /* 0x002fea000383ffff */
[----:B------:R-:W-:Y:S05]  /*a6c0*/  BRA `(.L_x_159) ;  /* 0xfffffff400fc7947 */ /* 0x000fea000383ffff */
.L_x_137:
[----:B0-----:R0:W1:Y:S02]  /*a6d0*/  SYNCS.PHASECHK.TRANS64.TRYWAIT P0, [R8+URZ], R5 ;  /* 0x00000005080075a7 */ /* 0x001064000800017f */
[----:B-1----:R-:W-:Y:S05]  /*a6e0*/  @!P0 NANOSLEEP.SYNCS 0x989680 ;  /* 0x009896800000895d */ /* 0x002fea0003900000 */
[----:B------:R-:W1:Y:S02]  /*a6f0*/  @!P0 SYNCS.PHASECHK.TRANS64 P0, [R8+URZ], R5 ;  /* 0x00000005080085a7 */ /* 0x000e64000800007f */
[----:B-1----:R-:W-:Y:S05]  /*a700*/  @!P0 BRA `(.L_x_137) ;  /* 0xfffffffc00f08947 */ /* 0x002fea000383ffff */
[----:B------:R-:W-:Y:S05]  /*a710*/  BRA `(.L_x_160) ;  /* 0xfffffff8000c7947 */ /* 0x000fea000383ffff */
.L_x_138:
[----:B0-----:R0:W1:Y:S02]  /*a720*/  SYNCS.PHASECHK.TRANS64.TRYWAIT P0, [R9+URZ], R4 ;  /* 0x00000004090075a7 */ /* 0x001064000800017f */
[----:B-1----:R-:W-:Y:S05]  /*a730*/  @!P0 NANOSLEEP.SYNCS 0x989680 ;  /* 0x009896800000895d */ /* 0x002fea0003900000 */
[----:B------:R-:W1:Y:S02]  /*a740*/  @!P0 SYNCS.PHASECHK.TRANS64 P0, [R9+URZ], R4 ;  /* 0x00000004090085a7 */ /* 0x000e64000800007f */
[----:B-1----:R-:W-:Y:S05]  /*a750*/  @!P0 BRA `(.L_x_138) ;  /* 0xfffffffc00f08947 */ /* 0x002fea000383ffff */
[----:B------:R-:W-:Y:S05]  /*a760*/  BRA `(.L_x_161) ;  /* 0xfffffff8001c7947 */ /* 0x000fea000383ffff */
.L_x_139:
[----:B0-----:R0:W1:Y:S02]  /*a770*/  SYNCS.PHASECHK.TRANS64.TRYWAIT P0, [R8+URZ], R5 ;  /* 0x00000005080075a7 */ /* 0x001064000800017f */
[----:B-1----:R-:W-:Y:S05]  /*a780*/  @!P0 NANOSLEEP.SYNCS 0x989680 ;  /* 0x009896800000895d */ /* 0x002fea0003900000 */
[----:B------:R-:W1:Y:S02]  /*a790*/  @!P0 SYNCS.PHASECHK.TRANS64 P0, [R8+URZ], R5 ;  /* 0x00000005080085a7 */ /* 0x000e64000800007f */
[----:B-1----:R-:W-:Y:S05]  /*a7a0*/  @!P0 BRA `(.L_x_139) ;  /* 0xfffffffc00f08947 */ /* 0x002fea000383ffff */
[----:B------:R-:W-:Y:S05]  /*a7b0*/  BRA `(.L_x_162) ;  /* 0xfffffff8002c7947 */ /* 0x000fea000383ffff */
.L_x_140:
[----:B-1----:R1:W2:Y:S02]  /*a7c0*/  SYNCS.PHASECHK.TRANS64.TRYWAIT P0, [R11+URZ], R6 ;  /* 0x000000060b0075a7 */ /* 0x0022a4000800017f */
[----:B--2---:R-:W-:Y:S05]  /*a7d0*/  @!P0 NANOSLEEP.SYNCS 0x989680 ;  /* 0x009896800000895d */ /* 0x004fea0003900000 */
[----:B------:R-:W2:Y:S02]  /*a7e0*/  @!P0 SYNCS.PHASECHK.TRANS64 P0, [R11+URZ], R6 ;  /* 0x000000060b0085a7 */ /* 0x000ea4000800007f */
[----:B--2---:R-:W-:Y:S05]  /*a7f0*/  @!P0 BRA `(.L_x_140) ;  /* 0xfffffffc00f08947 */ /* 0x004fea000383ffff */
[----:B------:R-:W-:Y:S05]  /*a800*/  BRA `(.L_x_163) ;  /* 0xfffffff800347947 */ /* 0x000fea000383ffff */
.L_x_164:
[----:B------:R-:W-:-:S00]  /*a810*/  BRA `(.L_x_164) ;  /* 0xfffffffc00fc7947 */ /* 0x000fc0000383ffff */
[----:B------:R-:W-:-:S00]  /*a820*/  NOP ;  /* 0x0000000000007918 */ /* 0x000fc00000000000 */
        /* <DEDUP_REMOVED lines=13> */
.L_x_165:


//--------------------- .nv.global.init           --------------------------
	.section	.nv.global.init,"aw",@progbits
.nv.global.init:
	.type		$str$22,@object
	.size		$str$22,($str$23 - $str$22)
$str$22:
        /*0000*/ 	.byte	0x6b, 0x5f, 0x74, 0x69, 0x6c, 0x65, 0x5f, 0x63, 0x6f, 0x75, 0x6e, 0x74, 0x20, 0x3e, 0x3d, 0x20
        /*0010*/ 	.byte	0x31, 0x00
	.type		$str$23,@object
	.size		$str$23,(__unnamed_1 - $str$23)
$str$23:
        /*0012*/ 	.byte	0x2f, 0x74, 0x6d, 0x70, 0x2f, 0x63, 0x75, 0x74, 0x6c, 0x61, 0x73, 0x73, 0x5f, 0x73, 0x77, 0x65
        /*0022*/ 	.byte	0x65, 0x70, 0x5f, 0x73, 0x72, 0x63, 0x2f, 0x69, 0x6e, 0x63, 0x6c, 0x75, 0x64, 0x65, 0x2f, 0x63
        /*0032*/ 	.byte	0x75, 0x74, 0x6c, 0x61, 0x73, 0x73, 0x2f, 0x67, 0x65, 0x6d, 0x6d, 0x2f, 0x63, 0x6f, 0x6c, 0x6c
        /*0042*/ 	.byte	0x65, 0x63, 0x74, 0x69, 0x76, 0x65, 0x2f, 0x73, 0x6d, 0x39, 0x30, 0x5f, 0x6d, 0x6d, 0x61, 0x5f
        /*0052*/ 	.byte	0x74, 0x6d, 0x61, 0x5f, 0x67, 0x6d, 0x6d, 0x61, 0x5f, 0x73, 0x73, 0x5f, 0x77, 0x61, 0x72, 0x70
        /*0062*/ 	.byte	0x73, 0x70, 0x65, 0x63, 0x69, 0x61, 0x6c, 0x69, 0x7a, 0x65, 0x64, 0x2e, 0x68, 0x70, 0x70, 0x00
	.type		__unnamed_1,@object
	.size		__unnamed_1,(.L_0 - __unnamed_1)
__unnamed_1:
        /*0072*/ 	.byte	0x76, 0x6f, 0x69, 0x64, 0x20, 0x63, 0x75, 0x74, 0x6c, 0x61, 0x73, 0x73, 0x3a, 0x3a, 0x67, 0x65
        /* <DEDUP_REMOVED lines=171> */
        /*0b32*/ 	.byte	0x74, 0x65, 0x3a, 0x3a, 0x69, 0x64, 0x65, 0x6e, 0x74, 0x69, 0x74, 0x79, 0x5d, 0x00
.L_0:


//--------------------- .nv.shared._ZN7cutlass13device_kernelINS_4gemm6kernel13GemmUniversalIN4cute5tupleIJiiiiEEENS1_10collective13CollectiveMmaINS1_34MainloopSm90TmaGmmaWarpSpecializedILi16ENS5_IJNS4_1CILi1EEESB_SB_EEENS1_35KernelTmaWarpSpecializedCooperativeEEENS5_IJNSA_ILi384EEENSA_ILi64EEENSA_ILi32EEEEEEaNS5_IJlSB_lEEEaSJ_NS4_8TiledMMAINS4_8MMA_AtomIJNS4_4SM904GMMA26MMA_64x64x32_S32S8S8_SS_TNEEEENS4_6LayoutINS5_IJNSA_ILi2EEESB_SB_EEENS5_IJSB_NSA_ILi0EEEST_EEEEENS5_IJNS4_10UnderscoreESW_SW_EEEEENS4_13SM90_TMA_LOADENS4_14ComposedLayoutINS4_7SwizzleILi1ELi4ELi3EEENS4_18smem_ptr_flag_bitsILi8EEENSQ_INS5_IJNSA_ILi8EEESH_EEENS5_IJSH_SB_EEEEEEEvNS4_8identityESZ_S19_vS1A_EENS_8epilogue10collective6detail29Sm90TmaWarpSpecializedAdapterINS1D_15DefaultEpilogueIaSJ_SJ_NS1C_6thread17LinearCombinationIaLi1EiiLNS1H_9ScaleType4KindE0ELNS_15FloatRoundStyleE2EaEENS1_15EpilogueDefaultEEEEEvvEEEEvNT_6ParamsE --------------------------
	.section	.nv.shared._ZN7cutlass13device_kernelINS_4gemm6kernel13GemmUniversalIN4cute5tupleIJiiiiEEENS1_10collective13CollectiveMmaINS1_34MainloopSm90TmaGmmaWarpSpecializedILi16ENS5_IJNS4_1CILi1EEESB_SB_EEENS1_35KernelTmaWarpSpecializedCooperativeEEENS5_IJNSA_ILi384EEENSA_ILi64EEENSA_ILi32EEEEEEaNS5_IJlSB_lEEEaSJ_NS4_8TiledMMAINS4_8MMA_AtomIJNS4_4SM904GMMA26MMA_64x64x32_S32S8S8_SS_TNEEEENS4_6LayoutINS5_IJNSA_ILi2EEESB_SB_EEENS5_IJSB_NSA_ILi0EEEST_EEEEENS5_IJNS4_10UnderscoreESW_SW_EEEEENS4_13SM90_TMA_LOADENS4_14ComposedLayoutINS4_7SwizzleILi1ELi4ELi3EEENS4_18smem_ptr_flag_bitsILi8EEENSQ_INS5_IJNSA_ILi8EEESH_EEENS5_IJSH_SB_EEEEEEEvNS4_8identityESZ_S19_vS1A_EENS_8epilogue10collective6detail29Sm90TmaWarpSpecializedAdapterINS1D_15DefaultEpilogueIaSJ_SJ_NS1C_6thread17LinearCombinationIaLi1EiiLNS1H_9ScaleType4KindE0ELNS_15FloatRoundStyleE2EaEENS1_15EpilogueDefaultEEEEEvvEEEEvNT_6ParamsE,"aw",@nobits
	.sectionflags	@""
	.align	16
	.zero		1024


//--------------------- .nv.shared.reserved.0     --------------------------
	.section	.nv.shared.reserved.0,"aw",@nobits
	.weak		__nv_reservedSMEM_offset_0_alias
	.size		__nv_reservedSMEM_offset_0_alias, 0, 0
	.other		__nv_reservedSMEM_offset_0_alias,@"STO_CUDA_RESERVED_SHARED STV_DEFAULT"
__nv_reservedSMEM_offset_0_alias:
	.zero		0


//--------------------- .nv.global                --------------------------
	.section	.nv.global,"aw",@nobits
.nv.global:
	.type		_ZN40_INTERNAL_b2f76a22_4_k_cu_2efef902_101884cute1_E,@object
	.size		_ZN40_INTERNAL_b2f76a22_4_k_cu_2efef902_101884cute1_E,(_ZN40_INTERNAL_b2f76a22_4_k_cu_2efef902_101884cuda3std3__45__cpo6cbeginE - _ZN40_INTERNAL_b2f76a22_4_k_cu_2efef902_101884cute1_E)
_ZN40_INTERNAL_b2f76a22_4_k_cu_2efef902_101884cute1_E:
	.zero		1
	.type		_ZN40_INTERNAL_b2f76a22_4_k_cu_2efef902_101884cuda3std3__45__cpo6cbeginE,@object
	.size		_ZN40_INTERNAL_b2f76a22_4_k_cu_2efef902_101884cuda3std3__45__cpo6cbeginE,(_ZN40_INTERNAL_b2f76a22_4_k_cu_2efef902_101884cuda3std3__48in_placeE - _ZN40_INTERNAL_b2f76a22_4_k_cu_2efef902_101884cuda3std3__45__cpo6cbeginE)
_ZN40_INTERNAL_b2f76a22_4_k_cu_2efef902_101884cuda3std3__45__cpo6cbeginE:
	.zero		1
	.type		_ZN40_INTERNAL_b2f76a22_4_k_cu_2efef902_101884cuda3std3__48in_placeE,@object
	.size		_ZN40_INTERNAL_b2f76a22_4_k_cu_2efef902_101884cuda3std3__48in_placeE,(_ZN40_INTERNAL_b2f76a22_4_k_cu_2efef902_101884cuda3std6ranges3__45__cpo9iter_moveE - _ZN40_INTERNAL_b2f76a22_4_k_cu_2efef902_101884cuda3std3__48in_placeE)
_ZN40_INTERNAL_b2f76a22_4_k_cu_2efef902_101884cuda3std3__48in_placeE:
	.zero		1
	.type		_ZN40_INTERNAL_b2f76a22_4_k_cu_2efef902_101884cuda3std6ranges3__45__cpo9iter_moveE,@object
	.size		_ZN40_INTERNAL_b2f76a22_4_k_cu_2efef902_101884cuda3std6ranges3__45__cpo9iter_moveE,(_ZN40_INTERNAL_b2f76a22_4_k_cu_2efef902_101884cuda3std3__45__cpo5beginE - _ZN40_INTERNAL_b2f76a22_4_k_cu_2efef902_101884cuda3std6ranges3__45__cpo9iter_moveE)
_ZN40_INTERNAL_b2f76a22_4_k_cu_2efef902_101884cuda3std6ranges3__45__cpo9iter_moveE:
	.zero		1
	.type		_ZN40_INTERNAL_b2f76a22_4_k_cu_2efef902_101884cuda3std3__45__cpo5beginE,@object
	.size		_ZN40_INTERNAL_b2f76a22_4_k_cu_2efef902_101884cuda3std3__45__cpo5beginE,(_ZN40_INTERNAL_b2f76a22_4_k_cu_2efef902_101884cuda3std3__442_GLOBAL__N__b2f76a22_4_k_cu_2efef902_101886ignoreE - _ZN40_INTERNAL_b2f76a22_4_k_cu_2efef902_101884cuda3std3__45__cpo5beginE)
_ZN40_INTERNAL_b2f76a22_4_k_cu_2efef902_101884cuda3std3__45__cpo5beginE:
	.zero		1
	.type		_ZN40_INTERNAL_b2f76a22_4_k_cu_2efef902_101884cuda3std3__442_GLOBAL__N__b2f76a22_4_k_cu_2efef902_101886ignoreE,@object
	.size		_ZN40_INTERNAL_b2f76a22_4_k_cu_2efef902_101884cuda3std3__442_GLOBAL__N__b2f76a22_4_k_cu_2efef902_101886ignoreE,(_ZN40_INTERNAL_b2f76a22_4_k_cu_2efef902_101884cute7productE - _ZN40_INTERNAL_b2f76a22_4_k_cu_2efef902_101884cuda3std3__442_GLOBAL__N__b2f76a22_4_k_cu_2efef902_101886ignoreE)
_ZN40_INTERNAL_b2f76a22_4_k_cu_2efef902_101884cuda3std3__442_GLOBAL__N__b2f76a22_4_k_cu_2efef902_101886ignoreE:
	.zero		1
	.type		_ZN40_INTERNAL_b2f76a22_4_k_cu_2efef902_101884cute7productE,@object
	.size		_ZN40_INTERNAL_b2f76a22_4_k_cu_2efef902_101884cute7productE,(_ZN40_INTERNAL_b2f76a22_4_k_cu_2efef902_101884cuda3std3__45__cpo3endE - _ZN40_INTERNAL_b2f76a22_4_k_cu_2efef902_101884cute7productE)
_ZN40_INTERNAL_b2f76a22_4_k_cu_2efef902_101884cute7productE:
	.zero		1
	.type		_ZN40_INTERNAL_b2f76a22_4_k_cu_2efef902_101884cuda3std3__45__cpo3endE,@object
	.size		_ZN40_INTERNAL_b2f76a22_4_k_cu_2efef902_101884cuda3std3__45__cpo3endE,(_ZN40_INTERNAL_b2f76a22_4_k_cu_2efef902_101884cuda3std3__419piecewise_constructE - _ZN40_INTERNAL_b2f76a22_4_k_cu_2efef902_101884cuda3std3__45__cpo3endE)
_ZN40_INTERNAL_b2f76a22_4_k_cu_2efef902_101884cuda3std3__45__cpo3endE:
	.zero		1
	.type		_ZN40_INTERNAL_b2f76a22_4_k_cu_2efef902_101884cuda3std3__419piecewise_constructE,@object
	.size		_ZN40_INTERNAL_b2f76a22_4_k_cu_2efef902_101884cuda3std3__419piecewise_constructE,(_ZN40_INTERNAL_b2f76a22_4_k_cu_2efef902_101884cuda3std3__45__cpo4cendE - _ZN40_INTERNAL_b2f76a22_4_k_cu_2efef902_101884cuda3std3__419piecewise_constructE)
_ZN40_INTERNAL_b2f76a22_4_k_cu_2efef902_101884cuda3std3__419piecewise_constructE:
	.zero		1
	.type		_ZN40_INTERNAL_b2f76a22_4_k_cu_2efef902_101884cuda3std3__45__cpo4cendE,@object
	.size		_ZN40_INTERNAL_b2f76a22_4_k_cu_2efef902_101884cuda3std3__45__cpo4cendE,(_ZN40_INTERNAL_b2f76a22_4_k_cu_2efef902_101884cuda3std6ranges3__45__cpo4swapE - _ZN40_INTERNAL_b2f76a22_4_k_cu_2efef902_101884cuda3std3__45__cpo4cendE)
_ZN40_INTERNAL_b2f76a22_4_k_cu_2efef902_101884cuda3std3__45__cpo4cendE:
	.zero		1
	.type		_ZN40_INTERNAL_b2f76a22_4_k_cu_2efef902_101884cuda3std6ranges3__45__cpo4swapE,@object
	.size		_ZN40_INTERNAL_b2f76a22_4_k_cu_2efef902_101884cuda3std6ranges3__45__cpo4swapE,(.L_8 - _ZN40_INTERNAL_b2f76a22_4_k_cu_2efef902_101884cuda3std6ranges3__45__cpo4swapE)
_ZN40_INTERNAL_b2f76a22_4_k_cu_2efef902_101884cuda3std6ranges3__45__cpo4swapE:
	.zero		1
.L_8:


//--------------------- .nv.constant0._ZN7cutlass13device_kernelINS_4gemm6kernel13GemmUniversalIN4cute5tupleIJiiiiEEENS1_10collective13CollectiveMmaINS1_34MainloopSm90TmaGmmaWarpSpecializedILi16ENS5_IJNS4_1CILi1EEESB_SB_EEENS1_35KernelTmaWarpSpecializedCooperativeEEENS5_IJNSA_ILi384EEENSA_ILi64EEENSA_ILi32EEEEEEaNS5_IJlSB_lEEEaSJ_NS4_8TiledMMAINS4_8MMA_AtomIJNS4_4SM904GMMA26MMA_64x64x32_S32S8S8_SS_TNEEEENS4_6LayoutINS5_IJNSA_ILi2EEESB_SB_EEENS5_IJSB_NSA_ILi0EEEST_EEEEENS5_IJNS4_10UnderscoreESW_SW_EEEEENS4_13SM90_TMA_LOADENS4_14ComposedLayoutINS4_7SwizzleILi1ELi4ELi3EEENS4_18smem_ptr_flag_bitsILi8EEENSQ_INS5_IJNSA_ILi8EEESH_EEENS5_IJSH_SB_EEEEEEEvNS4_8identityESZ_S19_vS1A_EENS_8epilogue10collective6detail29Sm90TmaWarpSpecializedAdapterINS1D_15DefaultEpilogueIaSJ_SJ_NS1C_6thread17LinearCombinationIaLi1EiiLNS1H_9ScaleType4KindE0ELNS_15FloatRoundStyleE2EaEENS1_15EpilogueDefaultEEEEEvvEEEEvNT_6ParamsE --------------------------
	.section	.nv.constant0._ZN7cutlass13device_kernelINS_4gemm6kernel13GemmUniversalIN4cute5tupleIJiiiiEEENS1_10collective13CollectiveMmaINS1_34MainloopSm90TmaGmmaWarpSpecializedILi16ENS5_IJNS4_1CILi1EEESB_SB_EEENS1_35KernelTmaWarpSpecializedCooperativeEEENS5_IJNSA_ILi384EEENSA_ILi64EEENSA_ILi32EEEEEEaNS5_IJlSB_lEEEaSJ_NS4_8TiledMMAINS4_8MMA_AtomIJNS4_4SM904GMMA26MMA_64x64x32_S32S8S8_SS_TNEEEENS4_6LayoutINS5_IJNSA_ILi2EEESB_SB_EEENS5_IJSB_NSA_ILi0EEEST_EEEEENS5_IJNS4_10UnderscoreESW_SW_EEEEENS4_13SM90_TMA_LOADENS4_14ComposedLayoutINS4_7SwizzleILi1ELi4ELi3EEENS4_18smem_ptr_flag_bitsILi8EEENSQ_INS5_IJNSA_ILi8EEESH_EEENS5_IJSH_SB_EEEEEEEvNS4_8identityESZ_S19_vS1A_EENS_8epilogue10collective6detail29Sm90TmaWarpSpecializedAdapterINS1D_15DefaultEpilogueIaSJ_SJ_NS1C_6thread17LinearCombinationIaLi1EiiLNS1H_9ScaleType4KindE0ELNS_15FloatRoundStyleE2EaEENS1_15EpilogueDefaultEEEEEvvEEEEvNT_6ParamsE,"a",@progbits
	.sectionflags	@""
	.align	4
.nv.constant0._ZN7cutlass13device_kernelINS_4gemm6kernel13GemmUniversalIN4cute5tupleIJiiiiEEENS1_10collective13CollectiveMmaINS1_34MainloopSm90TmaGmmaWarpSpecializedILi16ENS5_IJNS4_1CILi1EEESB_SB_EEENS1_35KernelTmaWarpSpecializedCooperativeEEENS5_IJNSA_ILi384EEENSA_ILi64EEENSA_ILi32EEEEEEaNS5_IJlSB_lEEEaSJ_NS4_8TiledMMAINS4_8MMA_AtomIJNS4_4SM904GMMA26MMA_64x64x32_S32S8S8_SS_TNEEEENS4_6LayoutINS5_IJNSA_ILi2EEESB_SB_EEENS5_IJSB_NSA_ILi0EEEST_EEEEENS5_IJNS4_10UnderscoreESW_SW_EEEEENS4_13SM90_TMA_LOADENS4_14ComposedLayoutINS4_7SwizzleILi1ELi4ELi3EEENS4_18smem_ptr_flag_bitsILi8EEENSQ_INS5_IJNSA_ILi8EEESH_EEENS5_IJSH_SB_EEEEEEEvNS4_8identityESZ_S19_vS1A_EENS_8epilogue10collective6detail29Sm90TmaWarpSpecializedAdapterINS1D_15DefaultEpilogueIaSJ_SJ_NS1C_6thread17LinearCombinationIaLi1EiiLNS1H_9ScaleType4KindE0ELNS_15FloatRoundStyleE2EaEENS1_15EpilogueDefaultEEEEEvvEEEEvNT_6ParamsE:
	.zero		1664


//--------------------- SYMBOLS --------------------------

	.type		.nv.reservedSmem.offset0,@object
	.size		.nv.reservedSmem.offset0,0x4
	.type		__assertfail,@function
